//
// Generated by NVIDIA NVVM Compiler
//
// Compiler Build ID: CL-36424714
// Cuda compilation tools, release 13.0, V13.0.88
// Based on NVVM 20.0.0
//

.version 9.0
.target sm_100
.address_size 64

	// .globl	_Z25sgemm_sharedMemory_kernelILj16EEvPfS0_S0_iii
// _ZZ25sgemm_sharedMemory_kernelILj16EEvPfS0_S0_iiiE3s_A has been demoted
// _ZZ25sgemm_sharedMemory_kernelILj16EEvPfS0_S0_iiiE3s_B has been demoted

.visible .entry _Z25sgemm_sharedMemory_kernelILj16EEvPfS0_S0_iii(
	.param .u64 .ptr .align 1 _Z25sgemm_sharedMemory_kernelILj16EEvPfS0_S0_iii_param_0,
	.param .u64 .ptr .align 1 _Z25sgemm_sharedMemory_kernelILj16EEvPfS0_S0_iii_param_1,
	.param .u64 .ptr .align 1 _Z25sgemm_sharedMemory_kernelILj16EEvPfS0_S0_iii_param_2,
	.param .u32 _Z25sgemm_sharedMemory_kernelILj16EEvPfS0_S0_iii_param_3,
	.param .u32 _Z25sgemm_sharedMemory_kernelILj16EEvPfS0_S0_iii_param_4,
	.param .u32 _Z25sgemm_sharedMemory_kernelILj16EEvPfS0_S0_iii_param_5
)
{
	.reg .pred 	%p<7>;
	.reg .b32 	%r<118>;
	.reg .b32 	%f<368>;
	.reg .b64 	%rd<82>;
	// demoted variable
	.shared .align 4 .b8 _ZZ25sgemm_sharedMemory_kernelILj16EEvPfS0_S0_iiiE3s_A[1024];
	// demoted variable
	.shared .align 4 .b8 _ZZ25sgemm_sharedMemory_kernelILj16EEvPfS0_S0_iiiE3s_B[1024];
	ld.param.u32 	%r31, [_Z25sgemm_sharedMemory_kernelILj16EEvPfS0_S0_iii_param_5];
	mov.u32 	%r32, %ctaid.x;
	mov.u32 	%r33, %ntid.x;
	mul.lo.s32 	%r1, %r32, %r33;
	add.s32 	%r2, %r31, 15;
	shr.u32 	%r3, %r2, 4;
	setp.lt.u32 	%p1, %r2, 16;
	mov.f32 	%f367, 0f00000000;
	@%p1 bra 	$L__BB0_9;
	ld.param.u32 	%r106, [_Z25sgemm_sharedMemory_kernelILj16EEvPfS0_S0_iii_param_5];
	mov.u32 	%r4, %tid.x;
	mov.u32 	%r5, %tid.y;
	mad.lo.s32 	%r6, %r106, %r4, %r5;
	shl.b32 	%r35, %r4, 6;
	mov.u32 	%r36, _ZZ25sgemm_sharedMemory_kernelILj16EEvPfS0_S0_iiiE3s_A;
	add.s32 	%r7, %r36, %r35;
	add.s32 	%r37, %r3, -1;
	setp.lt.u32 	%p2, %r37, 3;
	mov.f32 	%f367, 0f00000000;
	mov.b32 	%r117, 0;
	@%p2 bra 	$L__BB0_4;
	ld.param.u32 	%r101, [_Z25sgemm_sharedMemory_kernelILj16EEvPfS0_S0_iii_param_4];
	and.b32  	%r117, %r3, 268435452;
	neg.s32 	%r115, %r117;
	add.s32 	%r40, %r4, 48;
	mad.lo.s32 	%r114, %r101, %r40, %r5;
	add.s32 	%r41, %r4, 32;
	mad.lo.s32 	%r113, %r101, %r41, %r5;
	add.s32 	%r42, %r4, 16;
	mad.lo.s32 	%r112, %r101, %r42, %r5;
	mad.lo.s32 	%r111, %r4, %r101, %r5;
	add.s32 	%r110, %r6, 32;
	mov.f32 	%f367, 0f00000000;
$L__BB0_3:
	.pragma "nounroll";
	ld.param.u32 	%r107, [_Z25sgemm_sharedMemory_kernelILj16EEvPfS0_S0_iii_param_5];
	ld.param.u32 	%r102, [_Z25sgemm_sharedMemory_kernelILj16EEvPfS0_S0_iii_param_4];
	ld.param.u64 	%rd78, [_Z25sgemm_sharedMemory_kernelILj16EEvPfS0_S0_iii_param_1];
	ld.param.u64 	%rd75, [_Z25sgemm_sharedMemory_kernelILj16EEvPfS0_S0_iii_param_0];
	add.s32 	%r44, %r110, -32;
	cvt.u64.u32 	%rd4, %r44;
	mul.lo.s32 	%r45, %r107, %r1;
	cvt.u64.u32 	%rd5, %r45;
	add.s64 	%rd6, %rd4, %rd5;
	cvta.to.global.u64 	%rd7, %rd75;
	shl.b64 	%rd8, %rd6, 2;
	add.s64 	%rd9, %rd7, %rd8;
	ld.global.f32 	%f14, [%rd9];
	shl.b32 	%r46, %r5, 2;
	add.s32 	%r47, %r7, %r46;
	st.shared.f32 	[%r47], %f14;
	cvt.u64.u32 	%rd10, %r111;
	mov.u32 	%r48, %ctaid.y;
	mov.u32 	%r49, %ntid.y;
	mul.lo.s32 	%r50, %r48, %r49;
	cvt.u64.u32 	%rd11, %r50;
	add.s64 	%rd12, %rd10, %rd11;
	cvta.to.global.u64 	%rd13, %rd78;
	shl.b64 	%rd14, %rd12, 2;
	add.s64 	%rd15, %rd13, %rd14;
	ld.global.f32 	%f15, [%rd15];
	shl.b32 	%r51, %r4, 6;
	mov.u32 	%r52, _ZZ25sgemm_sharedMemory_kernelILj16EEvPfS0_S0_iiiE3s_B;
	add.s32 	%r53, %r52, %r46;
	add.s32 	%r54, %r53, %r51;
	st.shared.f32 	[%r54], %f15;
	bar.sync 	0;
	ld.shared.f32 	%f16, [%r7];
	ld.shared.f32 	%f17, [%r53];
	fma.rn.f32 	%f18, %f16, %f17, %f367;
	ld.shared.f32 	%f19, [%r7+4];
	ld.shared.f32 	%f20, [%r53+64];
	fma.rn.f32 	%f21, %f19, %f20, %f18;
	ld.shared.f32 	%f22, [%r7+8];
	ld.shared.f32 	%f23, [%r53+128];
	fma.rn.f32 	%f24, %f22, %f23, %f21;
	ld.shared.f32 	%f25, [%r7+12];
	ld.shared.f32 	%f26, [%r53+192];
	fma.rn.f32 	%f27, %f25, %f26, %f24;
	ld.shared.f32 	%f28, [%r7+16];
	ld.shared.f32 	%f29, [%r53+256];
	fma.rn.f32 	%f30, %f28, %f29, %f27;
	ld.shared.f32 	%f31, [%r7+20];
	ld.shared.f32 	%f32, [%r53+320];
	fma.rn.f32 	%f33, %f31, %f32, %f30;
	ld.shared.f32 	%f34, [%r7+24];
	ld.shared.f32 	%f35, [%r53+384];
	fma.rn.f32 	%f36, %f34, %f35, %f33;
	ld.shared.f32 	%f37, [%r7+28];
	ld.shared.f32 	%f38, [%r53+448];
	fma.rn.f32 	%f39, %f37, %f38, %f36;
	ld.shared.f32 	%f40, [%r7+32];
	ld.shared.f32 	%f41, [%r53+512];
	fma.rn.f32 	%f42, %f40, %f41, %f39;
	ld.shared.f32 	%f43, [%r7+36];
	ld.shared.f32 	%f44, [%r53+576];
	fma.rn.f32 	%f45, %f43, %f44, %f42;
	ld.shared.f32 	%f46, [%r7+40];
	ld.shared.f32 	%f47, [%r53+640];
	fma.rn.f32 	%f48, %f46, %f47, %f45;
	ld.shared.f32 	%f49, [%r7+44];
	ld.shared.f32 	%f50, [%r53+704];
	fma.rn.f32 	%f51, %f49, %f50, %f48;
	ld.shared.f32 	%f52, [%r7+48];
	ld.shared.f32 	%f53, [%r53+768];
	fma.rn.f32 	%f54, %f52, %f53, %f51;
	ld.shared.f32 	%f55, [%r7+52];
	ld.shared.f32 	%f56, [%r53+832];
	fma.rn.f32 	%f57, %f55, %f56, %f54;
	ld.shared.f32 	%f58, [%r7+56];
	ld.shared.f32 	%f59, [%r53+896];
	fma.rn.f32 	%f60, %f58, %f59, %f57;
	ld.shared.f32 	%f61, [%r7+60];
	ld.shared.f32 	%f62, [%r53+960];
	fma.rn.f32 	%f63, %f61, %f62, %f60;
	bar.sync 	0;
	add.s32 	%r55, %r110, -16;
	cvt.u64.u32 	%rd16, %r55;
	add.s64 	%rd17, %rd16, %rd5;
	shl.b64 	%rd18, %rd17, 2;
	add.s64 	%rd19, %rd7, %rd18;
	ld.global.f32 	%f64, [%rd19];
	st.shared.f32 	[%r47], %f64;
	cvt.u64.u32 	%rd20, %r112;
	add.s64 	%rd21, %rd20, %rd11;
	shl.b64 	%rd22, %rd21, 2;
	add.s64 	%rd23, %rd13, %rd22;
	ld.global.f32 	%f65, [%rd23];
	st.shared.f32 	[%r54], %f65;
	bar.sync 	0;
	ld.shared.f32 	%f66, [%r7];
	ld.shared.f32 	%f67, [%r53];
	fma.rn.f32 	%f68, %f66, %f67, %f63;
	ld.shared.f32 	%f69, [%r7+4];
	ld.shared.f32 	%f70, [%r53+64];
	fma.rn.f32 	%f71, %f69, %f70, %f68;
	ld.shared.f32 	%f72, [%r7+8];
	ld.shared.f32 	%f73, [%r53+128];
	fma.rn.f32 	%f74, %f72, %f73, %f71;
	ld.shared.f32 	%f75, [%r7+12];
	ld.shared.f32 	%f76, [%r53+192];
	fma.rn.f32 	%f77, %f75, %f76, %f74;
	ld.shared.f32 	%f78, [%r7+16];
	ld.shared.f32 	%f79, [%r53+256];
	fma.rn.f32 	%f80, %f78, %f79, %f77;
	ld.shared.f32 	%f81, [%r7+20];
	ld.shared.f32 	%f82, [%r53+320];
	fma.rn.f32 	%f83, %f81, %f82, %f80;
	ld.shared.f32 	%f84, [%r7+24];
	ld.shared.f32 	%f85, [%r53+384];
	fma.rn.f32 	%f86, %f84, %f85, %f83;
	ld.shared.f32 	%f87, [%r7+28];
	ld.shared.f32 	%f88, [%r53+448];
	fma.rn.f32 	%f89, %f87, %f88, %f86;
	ld.shared.f32 	%f90, [%r7+32];
	ld.shared.f32 	%f91, [%r53+512];
	fma.rn.f32 	%f92, %f90, %f91, %f89;
	ld.shared.f32 	%f93, [%r7+36];
	ld.shared.f32 	%f94, [%r53+576];
	fma.rn.f32 	%f95, %f93, %f94, %f92;
	ld.shared.f32 	%f96, [%r7+40];
	ld.shared.f32 	%f97, [%r53+640];
	fma.rn.f32 	%f98, %f96, %f97, %f95;
	ld.shared.f32 	%f99, [%r7+44];
	ld.shared.f32 	%f100, [%r53+704];
	fma.rn.f32 	%f101, %f99, %f100, %f98;
	ld.shared.f32 	%f102, [%r7+48];
	ld.shared.f32 	%f103, [%r53+768];
	fma.rn.f32 	%f104, %f102, %f103, %f101;
	ld.shared.f32 	%f105, [%r7+52];
	ld.shared.f32 	%f106, [%r53+832];
	fma.rn.f32 	%f107, %f105, %f106, %f104;
	ld.shared.f32 	%f108, [%r7+56];
	ld.shared.f32 	%f109, [%r53+896];
	fma.rn.f32 	%f110, %f108, %f109, %f107;
	ld.shared.f32 	%f111, [%r7+60];
	ld.shared.f32 	%f112, [%r53+960];
	fma.rn.f32 	%f113, %f111, %f112, %f110;
	bar.sync 	0;
	add.s32 	%r56, %r110, 16;
	cvt.u64.u32 	%rd24, %r110;
	add.s64 	%rd25, %rd24, %rd5;
	shl.b64 	%rd26, %rd25, 2;
	add.s64 	%rd27, %rd7, %rd26;
	ld.global.f32 	%f114, [%rd27];
	st.shared.f32 	[%r47], %f114;
	cvt.u64.u32 	%rd28, %r113;
	add.s64 	%rd29, %rd28, %rd11;
	shl.b64 	%rd30, %rd29, 2;
	add.s64 	%rd31, %rd13, %rd30;
	ld.global.f32 	%f115, [%rd31];
	st.shared.f32 	[%r54], %f115;
	bar.sync 	0;
	ld.shared.f32 	%f116, [%r7];
	ld.shared.f32 	%f117, [%r53];
	fma.rn.f32 	%f118, %f116, %f117, %f113;
	ld.shared.f32 	%f119, [%r7+4];
	ld.shared.f32 	%f120, [%r53+64];
	fma.rn.f32 	%f121, %f119, %f120, %f118;
	ld.shared.f32 	%f122, [%r7+8];
	ld.shared.f32 	%f123, [%r53+128];
	fma.rn.f32 	%f124, %f122, %f123, %f121;
	ld.shared.f32 	%f125, [%r7+12];
	ld.shared.f32 	%f126, [%r53+192];
	fma.rn.f32 	%f127, %f125, %f126, %f124;
	ld.shared.f32 	%f128, [%r7+16];
	ld.shared.f32 	%f129, [%r53+256];
	fma.rn.f32 	%f130, %f128, %f129, %f127;
	ld.shared.f32 	%f131, [%r7+20];
	ld.shared.f32 	%f132, [%r53+320];
	fma.rn.f32 	%f133, %f131, %f132, %f130;
	ld.shared.f32 	%f134, [%r7+24];
	ld.shared.f32 	%f135, [%r53+384];
	fma.rn.f32 	%f136, %f134, %f135, %f133;
	ld.shared.f32 	%f137, [%r7+28];
	ld.shared.f32 	%f138, [%r53+448];
	fma.rn.f32 	%f139, %f137, %f138, %f136;
	ld.shared.f32 	%f140, [%r7+32];
	ld.shared.f32 	%f141, [%r53+512];
	fma.rn.f32 	%f142, %f140, %f141, %f139;
	ld.shared.f32 	%f143, [%r7+36];
	ld.shared.f32 	%f144, [%r53+576];
	fma.rn.f32 	%f145, %f143, %f144, %f142;
	ld.shared.f32 	%f146, [%r7+40];
	ld.shared.f32 	%f147, [%r53+640];
	fma.rn.f32 	%f148, %f146, %f147, %f145;
	ld.shared.f32 	%f149, [%r7+44];
	ld.shared.f32 	%f150, [%r53+704];
	fma.rn.f32 	%f151, %f149, %f150, %f148;
	ld.shared.f32 	%f152, [%r7+48];
	ld.shared.f32 	%f153, [%r53+768];
	fma.rn.f32 	%f154, %f152, %f153, %f151;
	ld.shared.f32 	%f155, [%r7+52];
	ld.shared.f32 	%f156, [%r53+832];
	fma.rn.f32 	%f157, %f155, %f156, %f154;
	ld.shared.f32 	%f158, [%r7+56];
	ld.shared.f32 	%f159, [%r53+896];
	fma.rn.f32 	%f160, %f158, %f159, %f157;
	ld.shared.f32 	%f161, [%r7+60];
	ld.shared.f32 	%f162, [%r53+960];
	fma.rn.f32 	%f163, %f161, %f162, %f160;
	bar.sync 	0;
	cvt.u64.u32 	%rd32, %r56;
	add.s64 	%rd33, %rd32, %rd5;
	shl.b64 	%rd34, %rd33, 2;
	add.s64 	%rd35, %rd7, %rd34;
	ld.global.f32 	%f164, [%rd35];
	st.shared.f32 	[%r47], %f164;
	cvt.u64.u32 	%rd36, %r114;
	add.s64 	%rd37, %rd36, %rd11;
	shl.b64 	%rd38, %rd37, 2;
	add.s64 	%rd39, %rd13, %rd38;
	ld.global.f32 	%f165, [%rd39];
	st.shared.f32 	[%r54], %f165;
	bar.sync 	0;
	ld.shared.f32 	%f166, [%r7];
	ld.shared.f32 	%f167, [%r53];
	fma.rn.f32 	%f168, %f166, %f167, %f163;
	ld.shared.f32 	%f169, [%r7+4];
	ld.shared.f32 	%f170, [%r53+64];
	fma.rn.f32 	%f171, %f169, %f170, %f168;
	ld.shared.f32 	%f172, [%r7+8];
	ld.shared.f32 	%f173, [%r53+128];
	fma.rn.f32 	%f174, %f172, %f173, %f171;
	ld.shared.f32 	%f175, [%r7+12];
	ld.shared.f32 	%f176, [%r53+192];
	fma.rn.f32 	%f177, %f175, %f176, %f174;
	ld.shared.f32 	%f178, [%r7+16];
	ld.shared.f32 	%f179, [%r53+256];
	fma.rn.f32 	%f180, %f178, %f179, %f177;
	ld.shared.f32 	%f181, [%r7+20];
	ld.shared.f32 	%f182, [%r53+320];
	fma.rn.f32 	%f183, %f181, %f182, %f180;
	ld.shared.f32 	%f184, [%r7+24];
	ld.shared.f32 	%f185, [%r53+384];
	fma.rn.f32 	%f186, %f184, %f185, %f183;
	ld.shared.f32 	%f187, [%r7+28];
	ld.shared.f32 	%f188, [%r53+448];
	fma.rn.f32 	%f189, %f187, %f188, %f186;
	ld.shared.f32 	%f190, [%r7+32];
	ld.shared.f32 	%f191, [%r53+512];
	fma.rn.f32 	%f192, %f190, %f191, %f189;
	ld.shared.f32 	%f193, [%r7+36];
	ld.shared.f32 	%f194, [%r53+576];
	fma.rn.f32 	%f195, %f193, %f194, %f192;
	ld.shared.f32 	%f196, [%r7+40];
	ld.shared.f32 	%f197, [%r53+640];
	fma.rn.f32 	%f198, %f196, %f197, %f195;
	ld.shared.f32 	%f199, [%r7+44];
	ld.shared.f32 	%f200, [%r53+704];
	fma.rn.f32 	%f201, %f199, %f200, %f198;
	ld.shared.f32 	%f202, [%r7+48];
	ld.shared.f32 	%f203, [%r53+768];
	fma.rn.f32 	%f204, %f202, %f203, %f201;
	ld.shared.f32 	%f205, [%r7+52];
	ld.shared.f32 	%f206, [%r53+832];
	fma.rn.f32 	%f207, %f205, %f206, %f204;
	ld.shared.f32 	%f208, [%r7+56];
	ld.shared.f32 	%f209, [%r53+896];
	fma.rn.f32 	%f210, %f208, %f209, %f207;
	ld.shared.f32 	%f211, [%r7+60];
	ld.shared.f32 	%f212, [%r53+960];
	fma.rn.f32 	%f367, %f211, %f212, %f210;
	bar.sync 	0;
	add.s32 	%r115, %r115, 4;
	shl.b32 	%r57, %r102, 6;
	add.s32 	%r114, %r114, %r57;
	add.s32 	%r113, %r113, %r57;
	add.s32 	%r112, %r112, %r57;
	add.s32 	%r111, %r111, %r57;
	add.s32 	%r110, %r110, 64;
	setp.ne.s32 	%p3, %r115, 0;
	@%p3 bra 	$L__BB0_3;
$L__BB0_4:
	and.b32  	%r58, %r3, 3;
	setp.eq.s32 	%p4, %r58, 0;
	@%p4 bra 	$L__BB0_9;
	setp.eq.s32 	%p5, %r58, 1;
	@%p5 bra 	$L__BB0_7;
	ld.param.u32 	%r108, [_Z25sgemm_sharedMemory_kernelILj16EEvPfS0_S0_iii_param_5];
	ld.param.u32 	%r103, [_Z25sgemm_sharedMemory_kernelILj16EEvPfS0_S0_iii_param_4];
	ld.param.u64 	%rd79, [_Z25sgemm_sharedMemory_kernelILj16EEvPfS0_S0_iii_param_1];
	ld.param.u64 	%rd76, [_Z25sgemm_sharedMemory_kernelILj16EEvPfS0_S0_iii_param_0];
	shl.b32 	%r60, %r117, 4;
	mad.lo.s32 	%r61, %r108, %r4, %r5;
	add.s32 	%r62, %r61, %r60;
	cvt.u64.u32 	%rd40, %r62;
	mul.lo.s32 	%r63, %r108, %r1;
	cvt.u64.u32 	%rd41, %r63;
	add.s64 	%rd42, %rd40, %rd41;
	cvta.to.global.u64 	%rd43, %rd76;
	shl.b64 	%rd44, %rd42, 2;
	add.s64 	%rd45, %rd43, %rd44;
	ld.global.f32 	%f214, [%rd45];
	shl.b32 	%r64, %r5, 2;
	add.s32 	%r65, %r7, %r64;
	st.shared.f32 	[%r65], %f214;
	add.s32 	%r66, %r60, %r4;
	mad.lo.s32 	%r67, %r66, %r103, %r5;
	cvt.u64.u32 	%rd46, %r67;
	mov.u32 	%r68, %ctaid.y;
	mov.u32 	%r69, %ntid.y;
	mul.lo.s32 	%r70, %r68, %r69;
	cvt.u64.u32 	%rd47, %r70;
	add.s64 	%rd48, %rd46, %rd47;
	cvta.to.global.u64 	%rd49, %rd79;
	shl.b64 	%rd50, %rd48, 2;
	add.s64 	%rd51, %rd49, %rd50;
	ld.global.f32 	%f215, [%rd51];
	shl.b32 	%r71, %r4, 6;
	mov.u32 	%r72, _ZZ25sgemm_sharedMemory_kernelILj16EEvPfS0_S0_iiiE3s_B;
	add.s32 	%r73, %r72, %r64;
	add.s32 	%r74, %r73, %r71;
	st.shared.f32 	[%r74], %f215;
	bar.sync 	0;
	ld.shared.f32 	%f216, [%r7];
	ld.shared.f32 	%f217, [%r73];
	fma.rn.f32 	%f218, %f216, %f217, %f367;
	ld.shared.f32 	%f219, [%r7+4];
	ld.shared.f32 	%f220, [%r73+64];
	fma.rn.f32 	%f221, %f219, %f220, %f218;
	ld.shared.f32 	%f222, [%r7+8];
	ld.shared.f32 	%f223, [%r73+128];
	fma.rn.f32 	%f224, %f222, %f223, %f221;
	ld.shared.f32 	%f225, [%r7+12];
	ld.shared.f32 	%f226, [%r73+192];
	fma.rn.f32 	%f227, %f225, %f226, %f224;
	ld.shared.f32 	%f228, [%r7+16];
	ld.shared.f32 	%f229, [%r73+256];
	fma.rn.f32 	%f230, %f228, %f229, %f227;
	ld.shared.f32 	%f231, [%r7+20];
	ld.shared.f32 	%f232, [%r73+320];
	fma.rn.f32 	%f233, %f231, %f232, %f230;
	ld.shared.f32 	%f234, [%r7+24];
	ld.shared.f32 	%f235, [%r73+384];
	fma.rn.f32 	%f236, %f234, %f235, %f233;
	ld.shared.f32 	%f237, [%r7+28];
	ld.shared.f32 	%f238, [%r73+448];
	fma.rn.f32 	%f239, %f237, %f238, %f236;
	ld.shared.f32 	%f240, [%r7+32];
	ld.shared.f32 	%f241, [%r73+512];
	fma.rn.f32 	%f242, %f240, %f241, %f239;
	ld.shared.f32 	%f243, [%r7+36];
	ld.shared.f32 	%f244, [%r73+576];
	fma.rn.f32 	%f245, %f243, %f244, %f242;
	ld.shared.f32 	%f246, [%r7+40];
	ld.shared.f32 	%f247, [%r73+640];
	fma.rn.f32 	%f248, %f246, %f247, %f245;
	ld.shared.f32 	%f249, [%r7+44];
	ld.shared.f32 	%f250, [%r73+704];
	fma.rn.f32 	%f251, %f249, %f250, %f248;
	ld.shared.f32 	%f252, [%r7+48];
	ld.shared.f32 	%f253, [%r73+768];
	fma.rn.f32 	%f254, %f252, %f253, %f251;
	ld.shared.f32 	%f255, [%r7+52];
	ld.shared.f32 	%f256, [%r73+832];
	fma.rn.f32 	%f257, %f255, %f256, %f254;
	ld.shared.f32 	%f258, [%r7+56];
	ld.shared.f32 	%f259, [%r73+896];
	fma.rn.f32 	%f260, %f258, %f259, %f257;
	ld.shared.f32 	%f261, [%r7+60];
	ld.shared.f32 	%f262, [%r73+960];
	fma.rn.f32 	%f263, %f261, %f262, %f260;
	bar.sync 	0;
	add.s32 	%r75, %r62, 16;
	cvt.u64.u32 	%rd52, %r75;
	add.s64 	%rd53, %rd52, %rd41;
	shl.b64 	%rd54, %rd53, 2;
	add.s64 	%rd55, %rd43, %rd54;
	ld.global.f32 	%f264, [%rd55];
	st.shared.f32 	[%r65], %f264;
	add.s32 	%r76, %r66, 16;
	mad.lo.s32 	%r77, %r76, %r103, %r5;
	cvt.u64.u32 	%rd56, %r77;
	add.s64 	%rd57, %rd56, %rd47;
	shl.b64 	%rd58, %rd57, 2;
	add.s64 	%rd59, %rd49, %rd58;
	ld.global.f32 	%f265, [%rd59];
	st.shared.f32 	[%r74], %f265;
	bar.sync 	0;
	ld.shared.f32 	%f266, [%r7];
	ld.shared.f32 	%f267, [%r73];
	fma.rn.f32 	%f268, %f266, %f267, %f263;
	ld.shared.f32 	%f269, [%r7+4];
	ld.shared.f32 	%f270, [%r73+64];
	fma.rn.f32 	%f271, %f269, %f270, %f268;
	ld.shared.f32 	%f272, [%r7+8];
	ld.shared.f32 	%f273, [%r73+128];
	fma.rn.f32 	%f274, %f272, %f273, %f271;
	ld.shared.f32 	%f275, [%r7+12];
	ld.shared.f32 	%f276, [%r73+192];
	fma.rn.f32 	%f277, %f275, %f276, %f274;
	ld.shared.f32 	%f278, [%r7+16];
	ld.shared.f32 	%f279, [%r73+256];
	fma.rn.f32 	%f280, %f278, %f279, %f277;
	ld.shared.f32 	%f281, [%r7+20];
	ld.shared.f32 	%f282, [%r73+320];
	fma.rn.f32 	%f283, %f281, %f282, %f280;
	ld.shared.f32 	%f284, [%r7+24];
	ld.shared.f32 	%f285, [%r73+384];
	fma.rn.f32 	%f286, %f284, %f285, %f283;
	ld.shared.f32 	%f287, [%r7+28];
	ld.shared.f32 	%f288, [%r73+448];
	fma.rn.f32 	%f289, %f287, %f288, %f286;
	ld.shared.f32 	%f290, [%r7+32];
	ld.shared.f32 	%f291, [%r73+512];
	fma.rn.f32 	%f292, %f290, %f291, %f289;
	ld.shared.f32 	%f293, [%r7+36];
	ld.shared.f32 	%f294, [%r73+576];
	fma.rn.f32 	%f295, %f293, %f294, %f292;
	ld.shared.f32 	%f296, [%r7+40];
	ld.shared.f32 	%f297, [%r73+640];
	fma.rn.f32 	%f298, %f296, %f297, %f295;
	ld.shared.f32 	%f299, [%r7+44];
	ld.shared.f32 	%f300, [%r73+704];
	fma.rn.f32 	%f301, %f299, %f300, %f298;
	ld.shared.f32 	%f302, [%r7+48];
	ld.shared.f32 	%f303, [%r73+768];
	fma.rn.f32 	%f304, %f302, %f303, %f301;
	ld.shared.f32 	%f305, [%r7+52];
	ld.shared.f32 	%f306, [%r73+832];
	fma.rn.f32 	%f307, %f305, %f306, %f304;
	ld.shared.f32 	%f308, [%r7+56];
	ld.shared.f32 	%f309, [%r73+896];
	fma.rn.f32 	%f310, %f308, %f309, %f307;
	ld.shared.f32 	%f311, [%r7+60];
	ld.shared.f32 	%f312, [%r73+960];
	fma.rn.f32 	%f367, %f311, %f312, %f310;
	bar.sync 	0;
	add.s32 	%r117, %r117, 2;
$L__BB0_7:
	and.b32  	%r78, %r2, 16;
	setp.eq.s32 	%p6, %r78, 0;
	@%p6 bra 	$L__BB0_9;
	ld.param.u32 	%r109, [_Z25sgemm_sharedMemory_kernelILj16EEvPfS0_S0_iii_param_5];
	ld.param.u32 	%r104, [_Z25sgemm_sharedMemory_kernelILj16EEvPfS0_S0_iii_param_4];
	ld.param.u64 	%rd80, [_Z25sgemm_sharedMemory_kernelILj16EEvPfS0_S0_iii_param_1];
	ld.param.u64 	%rd77, [_Z25sgemm_sharedMemory_kernelILj16EEvPfS0_S0_iii_param_0];
	shl.b32 	%r79, %r117, 4;
	mad.lo.s32 	%r80, %r109, %r4, %r5;
	add.s32 	%r81, %r80, %r79;
	cvt.u64.u32 	%rd60, %r81;
	mul.lo.s32 	%r82, %r109, %r1;
	cvt.u64.u32 	%rd61, %r82;
	add.s64 	%rd62, %rd60, %rd61;
	cvta.to.global.u64 	%rd63, %rd77;
	shl.b64 	%rd64, %rd62, 2;
	add.s64 	%rd65, %rd63, %rd64;
	ld.global.f32 	%f313, [%rd65];
	shl.b32 	%r83, %r5, 2;
	add.s32 	%r84, %r7, %r83;
	st.shared.f32 	[%r84], %f313;
	add.s32 	%r85, %r79, %r4;
	mad.lo.s32 	%r86, %r85, %r104, %r5;
	cvt.u64.u32 	%rd66, %r86;
	mov.u32 	%r87, %ctaid.y;
	mov.u32 	%r88, %ntid.y;
	mul.lo.s32 	%r89, %r87, %r88;
	cvt.u64.u32 	%rd67, %r89;
	add.s64 	%rd68, %rd66, %rd67;
	cvta.to.global.u64 	%rd69, %rd80;
	shl.b64 	%rd70, %rd68, 2;
	add.s64 	%rd71, %rd69, %rd70;
	ld.global.f32 	%f314, [%rd71];
	shl.b32 	%r90, %r4, 6;
	mov.u32 	%r91, _ZZ25sgemm_sharedMemory_kernelILj16EEvPfS0_S0_iiiE3s_B;
	add.s32 	%r92, %r91, %r83;
	add.s32 	%r93, %r92, %r90;
	st.shared.f32 	[%r93], %f314;
	bar.sync 	0;
	ld.shared.f32 	%f315, [%r7];
	ld.shared.f32 	%f316, [%r92];
	fma.rn.f32 	%f317, %f315, %f316, %f367;
	ld.shared.f32 	%f318, [%r7+4];
	ld.shared.f32 	%f319, [%r92+64];
	fma.rn.f32 	%f320, %f318, %f319, %f317;
	ld.shared.f32 	%f321, [%r7+8];
	ld.shared.f32 	%f322, [%r92+128];
	fma.rn.f32 	%f323, %f321, %f322, %f320;
	ld.shared.f32 	%f324, [%r7+12];
	ld.shared.f32 	%f325, [%r92+192];
	fma.rn.f32 	%f326, %f324, %f325, %f323;
	ld.shared.f32 	%f327, [%r7+16];
	ld.shared.f32 	%f328, [%r92+256];
	fma.rn.f32 	%f329, %f327, %f328, %f326;
	ld.shared.f32 	%f330, [%r7+20];
	ld.shared.f32 	%f331, [%r92+320];
	fma.rn.f32 	%f332, %f330, %f331, %f329;
	ld.shared.f32 	%f333, [%r7+24];
	ld.shared.f32 	%f334, [%r92+384];
	fma.rn.f32 	%f335, %f333, %f334, %f332;
	ld.shared.f32 	%f336, [%r7+28];
	ld.shared.f32 	%f337, [%r92+448];
	fma.rn.f32 	%f338, %f336, %f337, %f335;
	ld.shared.f32 	%f339, [%r7+32];
	ld.shared.f32 	%f340, [%r92+512];
	fma.rn.f32 	%f341, %f339, %f340, %f338;
	ld.shared.f32 	%f342, [%r7+36];
	ld.shared.f32 	%f343, [%r92+576];
	fma.rn.f32 	%f344, %f342, %f343, %f341;
	ld.shared.f32 	%f345, [%r7+40];
	ld.shared.f32 	%f346, [%r92+640];
	fma.rn.f32 	%f347, %f345, %f346, %f344;
	ld.shared.f32 	%f348, [%r7+44];
	ld.shared.f32 	%f349, [%r92+704];
	fma.rn.f32 	%f350, %f348, %f349, %f347;
	ld.shared.f32 	%f351, [%r7+48];
	ld.shared.f32 	%f352, [%r92+768];
	fma.rn.f32 	%f353, %f351, %f352, %f350;
	ld.shared.f32 	%f354, [%r7+52];
	ld.shared.f32 	%f355, [%r92+832];
	fma.rn.f32 	%f356, %f354, %f355, %f353;
	ld.shared.f32 	%f357, [%r7+56];
	ld.shared.f32 	%f358, [%r92+896];
	fma.rn.f32 	%f359, %f357, %f358, %f356;
	ld.shared.f32 	%f360, [%r7+60];
	ld.shared.f32 	%f361, [%r92+960];
	fma.rn.f32 	%f367, %f360, %f361, %f359;
	bar.sync 	0;
$L__BB0_9:
	ld.param.u32 	%r105, [_Z25sgemm_sharedMemory_kernelILj16EEvPfS0_S0_iii_param_4];
	ld.param.u64 	%rd81, [_Z25sgemm_sharedMemory_kernelILj16EEvPfS0_S0_iii_param_2];
	mov.u32 	%r94, %ctaid.y;
	mov.u32 	%r95, %ntid.y;
	cvta.to.global.u64 	%rd72, %rd81;
	mov.u32 	%r96, %tid.x;
	add.s32 	%r97, %r1, %r96;
	mov.u32 	%r98, %tid.y;
	mad.lo.s32 	%r99, %r94, %r95, %r98;
	mad.lo.s32 	%r100, %r105, %r97, %r99;
	mul.wide.s32 	%rd73, %r100, 4;
	add.s64 	%rd74, %rd72, %rd73;
	st.global.f32 	[%rd74], %f367;
	ret;

}


// ===== COMPILED SASS (sm_100) =====

	.target	sm_100

	.elftype	@"ET_EXEC"


//--------------------- .note.nv.tkinfo           --------------------------
	.section	.note.nv.tkinfo,"",@"SHT_NOTE"
	.sectionflags	@"SHF_NOTE_NV_TKINFO"
	.tkinfo
        /*0018*/ 	.word	0x00000002
        /*0030*/ 	.string	""
        /*0030*/ 	.string	"ptxas"
        /*0030*/ 	.string	"Cuda compilation tools, release 13.0, V13.0.88"
        /*0030*/ 	.string	"Build cuda_13.0.r13.0/compiler.36424714_0"
        /*0030*/ 	.string	"-arch sm_100 -m 64 "



//--------------------- .note.nv.cuinfo           --------------------------
	.section	.note.nv.cuinfo,"",@"SHT_NOTE"
	.sectionflags	@"SHF_NOTE_NV_CUINFO"
        /*0018*/ 	.short	0x0002
        /*001a*/ 	.short	0x0064
        /*001c*/ 	.short	0x0082
	.zero		2


//--------------------- .nv.info                  --------------------------
	.section	.nv.info,"",@"SHT_CUDA_INFO"
	.align	4


	//----- nvinfo : EIATTR_REGCOUNT
	.align		4
        /*0000*/ 	.byte	0x04, 0x2f
        /*0002*/ 	.short	(.L_1 - .L_0)
	.align		4
.L_0:
        /*0004*/ 	.word	index@(_Z25sgemm_sharedMemory_kernelILj16EEvPfS0_S0_iii)
        /*0008*/ 	.word	0x00000020


	//----- nvinfo : EIATTR_FRAME_SIZE
	.align		4
.L_1:
        /*000c*/ 	.byte	0x04, 0x11
        /*000e*/ 	.short	(.L_3 - .L_2)
	.align		4
.L_2:
        /*0010*/ 	.word	index@(_Z25sgemm_sharedMemory_kernelILj16EEvPfS0_S0_iii)
        /*0014*/ 	.word	0x00000000


	//----- nvinfo : EIATTR_MIN_STACK_SIZE
	.align		4
.L_3:
        /*0018*/ 	.byte	0x04, 0x12
        /*001a*/ 	.short	(.L_5 - .L_4)
	.align		4
.L_4:
        /*001c*/ 	.word	index@(_Z25sgemm_sharedMemory_kernelILj16EEvPfS0_S0_iii)
        /*0020*/ 	.word	0x00000000
.L_5:


//--------------------- .nv.compat                --------------------------
	.section	.nv.compat,"",@"SHT_CUDA_COMPAT_INFO"
	.align	4
        /*0000*/ 	.byte	0x02, 0x09, 0x00, 0x00, 0x02, 0x02, 0x01, 0x00, 0x02, 0x05, 0x05, 0x00, 0x03, 0x07, 0x01, 0x01
        /*0010*/ 	.byte	0x02, 0x03, 0x00, 0x00, 0x02, 0x06, 0x01, 0x00, 0x04, 0x0b, 0x08, 0x00, 0x09, 0x00, 0x00, 0x00
        /*0020*/ 	.byte	0x00, 0x00, 0x00, 0x00


//--------------------- .nv.info._Z25sgemm_sharedMemory_kernelILj16EEvPfS0_S0_iii --------------------------
	.section	.nv.info._Z25sgemm_sharedMemory_kernelILj16EEvPfS0_S0_iii,"",@"SHT_CUDA_INFO"
	.sectionflags	@""
	.align	4


	//----- nvinfo : EIATTR_CUDA_API_VERSION
	.align		4
        /*0000*/ 	.byte	0x04, 0x37
        /*0002*/ 	.short	(.L_7 - .L_6)
.L_6:
        /*0004*/ 	.word	0x00000082


	//----- nvinfo : EIATTR_KPARAM_INFO
	.align		4
.L_7:
        /*0008*/ 	.byte	0x04, 0x17
        /*000a*/ 	.short	(.L_9 - .L_8)
.L_8:
        /*000c*/ 	.word	0x00000000
        /*0010*/ 	.short	0x0005
        /*0012*/ 	.short	0x0020
        /*0014*/ 	.byte	0x00, 0xf0, 0x11, 0x00


	//----- nvinfo : EIATTR_KPARAM_INFO
	.align		4
.L_9:
        /*0018*/ 	.byte	0x04, 0x17
        /*001a*/ 	.short	(.L_11 - .L_10)
.L_10:
        /*001c*/ 	.word	0x00000000
        /*0020*/ 	.short	0x0004
        /*0022*/ 	.short	0x001c
        /*0024*/ 	.byte	0x00, 0xf0, 0x11, 0x00


	//----- nvinfo : EIATTR_KPARAM_INFO
	.align		4
.L_11:
        /*0028*/ 	.byte	0x04, 0x17
        /*002a*/ 	.short	(.L_13 - .L_12)
.L_12:
        /*002c*/ 	.word	0x00000000
        /*0030*/ 	.short	0x0003
        /*0032*/ 	.short	0x0018
        /*0034*/ 	.byte	0x00, 0xf0, 0x11, 0x00


	//----- nvinfo : EIATTR_KPARAM_INFO
	.align		4
.L_13:
        /*0038*/ 	.byte	0x04, 0x17
        /*003a*/ 	.short	(.L_15 - .L_14)
.L_14:
        /*003c*/ 	.word	0x00000000
        /*0040*/ 	.short	0x0002
        /*0042*/ 	.short	0x0010
        /*0044*/ 	.byte	0x00, 0xf5, 0x21, 0x00


	//----- nvinfo : EIATTR_KPARAM_INFO
	.align		4
.L_15:
        /*0048*/ 	.byte	0x04, 0x17
        /*004a*/ 	.short	(.L_17 - .L_16)
.L_16:
        /*004c*/ 	.word	0x00000000
        /*0050*/ 	.short	0x0001
        /*0052*/ 	.short	0x0008
        /*0054*/ 	.byte	0x00, 0xf5, 0x21, 0x00


	//----- nvinfo : EIATTR_KPARAM_INFO
	.align		4
.L_17:
        /*0058*/ 	.byte	0x04, 0x17
        /*005a*/ 	.short	(.L_19 - .L_18)
.L_18:
        /*005c*/ 	.word	0x00000000
        /*0060*/ 	.short	0x0000
        /*0062*/ 	.short	0x0000
        /*0064*/ 	.byte	0x00, 0xf5, 0x21, 0x00


	//----- nvinfo : EIATTR_SPARSE_MMA_MASK
	.align		4
.L_19:
        /*0068*/ 	.byte	0x03, 0x50
        /*006a*/ 	.short	0x0000


	//----- nvinfo : EIATTR_MAXREG_COUNT
	.align		4
        /*006c*/ 	.byte	0x03, 0x1b
        /*006e*/ 	.short	0x00ff


	//----- nvinfo : EIATTR_NUM_BARRIERS
	.align		4
        /*0070*/ 	.byte	0x02, 0x4c
        /*0072*/ 	.byte	0x01
	.zero		1


	//----- nvinfo : EIATTR_MERCURY_ISA_VERSION
	.align		4
        /*0074*/ 	.byte	0x03, 0x5f
        /*0076*/ 	.short	0x0101


	//----- nvinfo : EIATTR_VRC_CTA_INIT_COUNT
	.align		4
        /*0078*/ 	.byte	0x02, 0x4a
	.zero		1
	.zero		1


	//----- nvinfo : EIATTR_EXIT_INSTR_OFFSETS
	.align		4
        /*007c*/ 	.byte	0x04, 0x1c
        /*007e*/ 	.short	(.L_21 - .L_20)


	//   ....[0]....
.L_20:
        /*0080*/ 	.word	0x00001cd0


	//----- nvinfo : EIATTR_CBANK_PARAM_SIZE
	.align		4
.L_21:
        /*0084*/ 	.byte	0x03, 0x19
        /*0086*/ 	.short	0x0024


	//----- nvinfo : EIATTR_PARAM_CBANK
	.align		4
        /*0088*/ 	.byte	0x04, 0x0a
        /*008a*/ 	.short	(.L_23 - .L_22)
	.align		4
.L_22:
        /*008c*/ 	.word	index@(.nv.constant0._Z25sgemm_sharedMemory_kernelILj16EEvPfS0_S0_iii)
        /*0090*/ 	.short	0x0380
        /*0092*/ 	.short	0x0024


	//----- nvinfo : EIATTR_SW_WAR
	.align		4
.L_23:
        /*0094*/ 	.byte	0x04, 0x36
        /*0096*/ 	.short	(.L_25 - .L_24)
.L_24:
        /*0098*/ 	.word	0x00000008
.L_25:


//--------------------- .nv.callgraph             --------------------------
	.section	.nv.callgraph,"",@"SHT_CUDA_CALLGRAPH"
	.align	4
	.sectionentsize	8
	.align		4
        /*0000*/ 	.word	0x00000000
	.align		4
        /*0004*/ 	.word	0xffffffff
	.align		4
        /*0008*/ 	.word	0x00000000
	.align		4
        /*000c*/ 	.word	0xfffffffe
	.align		4
        /*0010*/ 	.word	0x00000000
	.align		4
        /*0014*/ 	.word	0xfffffffd
	.align		4
        /*0018*/ 	.word	0x00000000
	.align		4
        /*001c*/ 	.word	0xfffffffc


//--------------------- .text._Z25sgemm_sharedMemory_kernelILj16EEvPfS0_S0_iii --------------------------
	.section	.text._Z25sgemm_sharedMemory_kernelILj16EEvPfS0_S0_iii,"ax",@progbits
	.align	128
        .global         _Z25sgemm_sharedMemory_kernelILj16EEvPfS0_S0_iii
        .type           _Z25sgemm_sharedMemory_kernelILj16EEvPfS0_S0_iii,@function
        .size           _Z25sgemm_sharedMemory_kernelILj16EEvPfS0_S0_iii,(.L_x_5 - _Z25sgemm_sharedMemory_kernelILj16EEvPfS0_S0_iii)
        .other          _Z25sgemm_sharedMemory_kernelILj16EEvPfS0_S0_iii,@"STO_CUDA_ENTRY STV_DEFAULT"
_Z25sgemm_sharedMemory_kernelILj16EEvPfS0_S0_iii:
.text._Z25sgemm_sharedMemory_kernelILj16EEvPfS0_S0_iii:
[----:B------:R-:W-:Y:S08]  /*0000*/  LDC R1, c[0x0][0x37c] ;  /* 0x0000df00ff017b82 */ /* 0x000ff00000000800 */
[----:B------:R-:W0:Y:S01]  /*0010*/  LDC R0, c[0x0][0x3a0] ;  /* 0x0000e800ff007b82 */ /* 0x000e220000000800 */
[----:B------:R-:W1:Y:S01]  /*0020*/  LDCU UR5, c[0x0][0x360] ;  /* 0x00006c00ff0577ac */ /* 0x000e620008000800 */
[----:B------:R-:W-:Y:S01]  /*0030*/  HFMA2 R25, -RZ, RZ, 0, 0 ;  /* 0x00000000ff197431 */ /* 0x000fe200000001ff */
[----:B------:R-:W2:Y:S05]  /*0040*/  LDCU.64 UR10, c[0x0][0x358] ;  /* 0x00006b00ff0a77ac */ /* 0x000eaa0008000a00 */
[----:B------:R-:W1:Y:S01]  /*0050*/  S2UR UR4, SR_CTAID.X ;  /* 0x00000000000479c3 */ /* 0x000e620000002500 */
[----:B0-----:R-:W-:-:S04]  /*0060*/  IADD3 R2, PT, PT, R0, 0xf, RZ ;  /* 0x0000000f00027810 */ /* 0x001fc80007ffe0ff */
[----:B------:R-:W-:Y:S01]  /*0070*/  ISETP.GE.U32.AND P0, PT, R2, 0x10, PT ;  /* 0x000000100200780c */ /* 0x000fe20003f06070 */
[----:B-1----:R-:W-:-:S12]  /*0080*/  UIMAD UR4, UR4, UR5, URZ ;  /* 0x00000005040472a4 */ /* 0x002fd8000f8e02ff */
[----:B--2---:R-:W-:Y:S05]  /*0090*/  @!P0 BRA `(.L_x_0) ;  /* 0x0000001800e08947 */ /* 0x004fea0003800000 */
[----:B------:R-:W0:Y:S01]  /*00a0*/  S2R R9, SR_TID.X ;  /* 0x0000000000097919 */ /* 0x000e220000002100 */
[----:B------:R-:W1:Y:S01]  /*00b0*/  S2UR UR6, SR_CgaCtaId ;  /* 0x00000000000679c3 */ /* 0x000e620000008800 */
[----:B------:R-:W-:Y:S01]  /*00c0*/  SHF.R.U32.HI R3, RZ, 0x4, R2 ;  /* 0x00000004ff037819 */ /* 0x000fe20000011602 */
[----:B------:R-:W-:Y:S01]  /*00d0*/  UMOV UR5, 0x400 ;  /* 0x0000040000057882 */ /* 0x000fe20000000000 */
[----:B------:R-:W2:Y:S01]  /*00e0*/  S2R R17, SR_TID.Y ;  /* 0x0000000000117919 */ /* 0x000ea20000002200 */
[----:B------:R-:W-:Y:S02]  /*00f0*/  MOV R25, RZ ;  /* 0x000000ff00197202 */ /* 0x000fe40000000f00 */
[----:B------:R-:W-:Y:S02]  /*0100*/  IADD3 R2, PT, PT, R3, -0x1, RZ ;  /* 0xffffffff03027810 */ /* 0x000fe40007ffe0ff */
[----:B------:R-:W-:Y:S02]  /*0110*/  MOV R18, RZ ;  /* 0x000000ff00127202 */ /* 0x000fe40000000f00 */
[----:B------:R-:W-:Y:S01]  /*0120*/  ISETP.GE.U32.AND P0, PT, R2, 0x3, PT ;  /* 0x000000030200780c */ /* 0x000fe20003f06070 */
[----:B-1----:R-:W-:-:S06]  /*0130*/  ULEA UR7, UR6, UR5, 0x18 ;  /* 0x0000000506077291 */ /* 0x002fcc000f8ec0ff */
[C---:B0-----:R-:W-:Y:S01]  /*0140*/  LEA R20, R9.reuse, UR7, 0x6 ;  /* 0x0000000709147c11 */ /* 0x041fe2000f8e30ff */
[----:B--2---:R-:W-:-:S05]  /*0150*/  IMAD R7, R9, R0, R17 ;  /* 0x0000000009077224 */ /* 0x004fca00078e0211 */
[----:B------:R-:W-:Y:S05]  /*0160*/  @!P0 BRA `(.L_x_1) ;  /* 0x0000000c00a48947 */ /* 0x000fea0003800000 */
[----:B------:R-:W0:Y:S01]  /*0170*/  LDC R2, c[0x0][0x39c] ;  /* 0x0000e700ff027b82 */ /* 0x000e220000000800 */
[----:B------:R-:W-:Y:S01]  /*0180*/  UIADD3 UR5, UPT, UPT, UR5, 0x400, URZ ;  /* 0x0000040005057890 */ /* 0x000fe2000fffe0ff */
[C---:B------:R-:W-:Y:S01]  /*0190*/  IADD3 R23, PT, PT, R9.reuse, 0x30, RZ ;  /* 0x0000003009177810 */ /* 0x040fe20007ffe0ff */
[----:B------:R-:W-:Y:S01]  /*01a0*/  IMAD R6, R0, UR4, RZ ;  /* 0x0000000400067c24 */ /* 0x000fe2000f8e02ff */
[C---:B------:R-:W-:Y:S01]  /*01b0*/  IADD3 R21, PT, PT, R9.reuse, 0x20, RZ ;  /* 0x0000002009157810 */ /* 0x040fe20007ffe0ff */
[----:B------:R-:W-:Y:S01]  /*01c0*/  ULEA UR5, UR6, UR5, 0x18 ;  /* 0x0000000506057291 */ /* 0x000fe2000f8ec0ff */
[----:B------:R-:W-:Y:S01]  /*01d0*/  IADD3 R19, PT, PT, R9, 0x10, RZ ;  /* 0x0000001009137810 */ /* 0x000fe20007ffe0ff */
[----:B------:R-:W1:Y:S01]  /*01e0*/  LDCU.128 UR12, c[0x0][0x380] ;  /* 0x00007000ff0c77ac */ /* 0x000e620008000c00 */
[----:B------:R-:W2:Y:S01]  /*01f0*/  S2UR UR7, SR_CTAID.Y ;  /* 0x00000000000779c3 */ /* 0x000ea20000002600 */
[----:B------:R-:W-:Y:S02]  /*0200*/  LOP3.LUT R18, R3, 0xffffffc, RZ, 0xc0, !PT ;  /* 0x0ffffffc03127812 */ /* 0x000fe400078ec0ff */
[----:B------:R-:W-:-:S02]  /*0210*/  LEA R4, R17, UR5, 0x2 ;  /* 0x0000000511047c11 */ /* 0x000fc4000f8e10ff */
[----:B------:R-:W-:Y:S02]  /*0220*/  LEA R5, R17, R20, 0x2 ;  /* 0x0000001411057211 */ /* 0x000fe400078e10ff */
[----:B------:R-:W-:Y:S02]  /*0230*/  IADD3 R7, PT, PT, R7, 0x20, RZ ;  /* 0x0000002007077810 */ /* 0x000fe40007ffe0ff */
[----:B------:R-:W-:Y:S02]  /*0240*/  MOV R25, RZ ;  /* 0x000000ff00197202 */ /* 0x000fe40000000f00 */
[----:B------:R-:W-:Y:S02]  /*0250*/  IADD3 R16, PT, PT, -R18, RZ, RZ ;  /* 0x000000ff12107210 */ /* 0x000fe40007ffe1ff */
[----:B------:R-:W-:Y:S01]  /*0260*/  LEA R3, R9, R4, 0x6 ;  /* 0x0000000409037211 */ /* 0x000fe200078e30ff */
[-CC-:B0-----:R-:W-:Y:S02]  /*0270*/  IMAD R23, R23, R2.reuse, R17.reuse ;  /* 0x0000000217177224 */ /* 0x181fe400078e0211 */
[----:B------:R-:W-:-:S02]  /*0280*/  IMAD R21, R21, R2, R17 ;  /* 0x0000000215157224 */ /* 0x000fc400078e0211 */
[-CC-:B------:R-:W-:Y:S02]  /*0290*/  IMAD R19, R19, R2.reuse, R17.reuse ;  /* 0x0000000213137224 */ /* 0x180fe400078e0211 */
[----:B-12---:R-:W-:-:S07]  /*02a0*/  IMAD R17, R9, R2, R17 ;  /* 0x0000000209117224 */ /* 0x006fce00078e0211 */
.L_x_2:
[----:B------:R-:W0:Y:S01]  /*02b0*/  LDCU UR5, c[0x0][0x364] ;  /* 0x00006c80ff0577ac */ /* 0x000e220008000800 */
[----:B------:R-:W-:-:S04]  /*02c0*/  IADD3 R9, PT, PT, R7, -0x20, RZ ;  /* 0xffffffe007097810 */ /* 0x000fc80007ffe0ff */
[----:B------:R-:W-:-:S04]  /*02d0*/  IADD3 R11, P0, PT, R9, R6, RZ ;  /* 0x00000006090b7210 */ /* 0x000fc80007f1e0ff */
[----:B------:R-:W-:Y:S02]  /*02e0*/  IADD3.X R14, PT, PT, RZ, RZ, RZ, P0, !PT ;  /* 0x000000ffff0e7210 */ /* 0x000fe400007fe4ff */
[----:B------:R-:W-:-:S04]  /*02f0*/  LEA R10, P0, R11, UR12, 0x2 ;  /* 0x0000000c0b0a7c11 */ /* 0x000fc8000f8010ff */
[----:B------:R-:W-:Y:S01]  /*0300*/  LEA.HI.X R11, R11, UR13, R14, 0x2, P0 ;  /* 0x0000000d0b0b7c11 */ /* 0x000fe200080f140e */
[----:B0-----:R-:W-:-:S04]  /*0310*/  UIMAD UR5, UR7, UR5, URZ ;  /* 0x00000005070572a4 */ /* 0x001fc8000f8e02ff */
[----:B------:R-:W2:Y:S02]  /*0320*/  LDG.E R22, desc[UR10][R10.64] ;  /* 0x0000000a0a167981 */ /* 0x000ea4000c1e1900 */
[----:B------:R-:W-:-:S04]  /*0330*/  IADD3 R9, P1, PT, R17, UR5, RZ ;  /* 0x0000000511097c10 */ /* 0x000fc8000ff3e0ff */
[----:B------:R-:W-:Y:S02]  /*0340*/  IADD3.X R12, PT, PT, RZ, RZ, RZ, P1, !PT ;  /* 0x000000ffff0c7210 */ /* 0x000fe40000ffe4ff */
[----:B------:R-:W-:-:S04]  /*0350*/  LEA R8, P1, R9, UR14, 0x2 ;  /* 0x0000000e09087c11 */ /* 0x000fc8000f8210ff */
[----:B------:R-:W-:-:S05]  /*0360*/  LEA.HI.X R9, R9, UR15, R12, 0x2, P1 ;  /* 0x0000000f09097c11 */ /* 0x000fca00088f140c */
[----:B------:R-:W3:Y:S04]  /*0370*/  LDG.E R24, desc[UR10][R8.64] ;  /* 0x0000000a08187981 */ /* 0x000ee8000c1e1900 */
[----:B--2---:R-:W-:Y:S04]  /*0380*/  STS [R5], R22 ;  /* 0x0000001605007388 */ /* 0x004fe80000000800 */
[----:B---3--:R-:W-:Y:S01]  /*0390*/  STS [R3], R24 ;  /* 0x0000001803007388 */ /* 0x008fe20000000800 */
[----:B------:R-:W-:Y:S06]  /*03a0*/  BAR.SYNC.DEFER_BLOCKING 0x0 ;  /* 0x0000000000007b1d */ /* 0x000fec0000010000 */
[----:B------:R-:W-:Y:S04]  /*03b0*/  LDS R28, [R4] ;  /* 0x00000000041c7984 */ /* 0x000fe80000000800 */
[----:B------:R-:W0:Y:S04]  /*03c0*/  LDS.128 R12, [R20] ;  /* 0x00000000140c7984 */ /* 0x000e280000000c00 */
[----:B------:R-:W1:Y:S04]  /*03d0*/  LDS R22, [R4+0x40] ;  /* 0x0000400004167984 */ /* 0x000e680000000800 */
[----:B------:R-:W2:Y:S04]  /*03e0*/  LDS R27, [R4+0x80] ;  /* 0x00008000041b7984 */ /* 0x000ea80000000800 */
[----:B------:R-:W3:Y:S04]  /*03f0*/  LDS R26, [R4+0xc0] ;  /* 0x0000c000041a7984 */ /* 0x000ee80000000800 */
[----:B------:R-:W-:Y:S04]  /*0400*/  LDS R29, [R4+0x100] ;  /* 0x00010000041d7984 */ /* 0x000fe80000000800 */
[----:B------:R-:W4:Y:S04]  /*0410*/  LDS.128 R8, [R20+0x10] ;  /* 0x0000100014087984 */ /* 0x000f280000000c00 */
[----:B------:R-:W-:Y:S01]  /*0420*/  LDS R24, [R4+0x1c0] ;  /* 0x0001c00004187984 */ /* 0x000fe20000000800 */
[----:B0-----:R-:W-:-:S03]  /*0430*/  FFMA R12, R12, R28, R25 ;  /* 0x0000001c0c0c7223 */ /* 0x001fc60000000019 */
[----:B------:R-:W-:Y:S01]  /*0440*/  LDS R25, [R4+0x180] ;  /* 0x0001800004197984 */ /* 0x000fe20000000800 */
[----:B-1----:R-:W-:-:S03]  /*0450*/  FFMA R12, R22, R13, R12 ;  /* 0x0000000d160c7223 */ /* 0x002fc6000000000c */
[----:B------:R-:W0:Y:S01]  /*0460*/  LDS R22, [R4+0x140] ;  /* 0x0001400004167984 */ /* 0x000e220000000800 */
[----:B--2---:R-:W-:-:S04]  /*0470*/  FFMA R27, R27, R14, R12 ;  /* 0x0000000e1b1b7223 */ /* 0x004fc8000000000c */
[----:B---3--:R-:W-:Y:S02]  /*0480*/  FFMA R15, R26, R15, R27 ;  /* 0x0000000f1a0f7223 */ /* 0x008fe4000000001b */
[----:B------:R-:W-:Y:S04]  /*0490*/  LDS R27, [R4+0x200] ;  /* 0x00020000041b7984 */ /* 0x000fe80000000800 */
[----:B------:R-:W-:Y:S01]  /*04a0*/  LDS R26, [R4+0x340] ;  /* 0x00034000041a7984 */ /* 0x000fe20000000800 */
[----:B----4-:R-:W-:-:S03]  /*04b0*/  FFMA R29, R8, R29, R15 ;  /* 0x0000001d081d7223 */ /* 0x010fc6000000000f */
[----:B------:R-:W1:Y:S01]  /*04c0*/  LDS.128 R12, [R20+0x20] ;  /* 0x00002000140c7984 */ /* 0x000e620000000c00 */
[----:B0-----:R-:W-:-:S03]  /*04d0*/  FFMA R8, R22, R9, R29 ;  /* 0x0000000916087223 */ /* 0x001fc6000000001d */
[----:B------:R-:W0:Y:S01]  /*04e0*/  LDS R22, [R4+0x240] ;  /* 0x0002400004167984 */ /* 0x000e220000000800 */
[----:B------:R-:W-:-:S03]  /*04f0*/  FFMA R9, R25, R10, R8 ;  /* 0x0000000a19097223 */ /* 0x000fc60000000008 */
[----:B------:R-:W2:Y:S04]  /*0500*/  LDS R25, [R4+0x280] ;  /* 0x0002800004197984 */ /* 0x000ea80000000800 */
[----:B------:R-:W3:Y:S01]  /*0510*/  LDS R10, [R4+0x2c0] ;  /* 0x0002c000040a7984 */ /* 0x000ee20000000800 */
[----:B------:R-:W-:Y:S01]  /*0520*/  FFMA R9, R24, R11, R9 ;  /* 0x0000000b18097223 */ /* 0x000fe20000000009 */
[----:B------:R-:W-:-:S03]  /*0530*/  IADD3 R11, PT, PT, R7, -0x10, RZ ;  /* 0xfffffff0070b7810 */ /* 0x000fc60007ffe0ff */
[----:B-1----:R-:W-:Y:S01]  /*0540*/  FFMA R9, R12, R27, R9 ;  /* 0x0000001b0c097223 */ /* 0x002fe20000000009 */
[----:B------:R-:W-:Y:S01]  /*0550*/  IADD3 R11, P0, PT, R6, R11, RZ ;  /* 0x0000000b060b7210 */ /* 0x000fe20007f1e0ff */
[----:B------:R-:W-:Y:S03]  /*0560*/  LDS R27, [R4+0x380] ;  /* 0x00038000041b7984 */ /* 0x000fe60000000800 */
[----:B------:R-:W-:Y:S02]  /*0570*/  IADD3.X R12, PT, PT, RZ, RZ, RZ, P0, !PT ;  /* 0x000000ffff0c7210 */ /* 0x000fe400007fe4ff */
[----:B------:R-:W-:Y:S01]  /*0580*/  LEA R8, P0, R11, UR12, 0x2 ;  /* 0x0000000c0b087c11 */ /* 0x000fe2000f8010ff */
[----:B0-----:R-:W-:-:S04]  /*0590*/  FFMA R22, R22, R13, R9 ;  /* 0x0000000d16167223 */ /* 0x001fc80000000009 */
[----:B--2---:R-:W-:Y:S01]  /*05a0*/  FFMA R25, R25, R14, R22 ;  /* 0x0000000e19197223 */ /* 0x004fe20000000016 */
[----:B------:R-:W-:Y:S01]  /*05b0*/  LEA.HI.X R9, R11, UR13, R12, 0x2, P0 ;  /* 0x0000000d0b097c11 */ /* 0x000fe200080f140c */
[----:B------:R-:W-:Y:S02]  /*05c0*/  LDS R22, [R4+0x3c0] ;  /* 0x0003c00004167984 */ /* 0x000fe40000000800 */
[----:B---3--:R-:W-:Y:S02]  /*05d0*/  FFMA R10, R10, R15, R25 ;  /* 0x0000000f0a0a7223 */ /* 0x008fe40000000019 */
[----:B------:R-:W-:Y:S04]  /*05e0*/  LDS R11, [R4+0x300] ;  /* 0x00030000040b7984 */ /* 0x000fe80000000800 */
[----:B------:R-:W0:Y:S01]  /*05f0*/  LDS.128 R12, [R20+0x30] ;  /* 0x00003000140c7984 */ /* 0x000e220000000c00 */
[----:B------:R-:W-:Y:S01]  /*0600*/  BAR.SYNC.DEFER_BLOCKING 0x0 ;  /* 0x0000000000007b1d */ /* 0x000fe20000010000 */
[----:B------:R-:W-:-:S04]  /*0610*/  IADD3 R25, P0, PT, R19, UR5, RZ ;  /* 0x0000000513197c10 */ /* 0x000fc8000ff1e0ff */
[----:B------:R-:W-:Y:S02]  /*0620*/  IADD3.X R29, PT, PT, RZ, RZ, RZ, P0, !PT ;  /* 0x000000ffff1d7210 */ /* 0x000fe400007fe4ff */
[----:B------:R-:W-:-:S04]  /*0630*/  LEA R24, P0, R25, UR14, 0x2 ;  /* 0x0000000e19187c11 */ /* 0x000fc8000f8010ff */
[----:B------:R-:W-:Y:S01]  /*0640*/  LEA.HI.X R25, R25, UR15, R29, 0x2, P0 ;  /* 0x0000000f19197c11 */ /* 0x000fe200080f141d */
[----:B------:R-:W2:Y:S05]  /*0650*/  LDG.E R28, desc[UR10][R8.64] ;  /* 0x0000000a081c7981 */ /* 0x000eaa000c1e1900 */
[----:B------:R-:W3:Y:S01]  /*0660*/  LDG.E R25, desc[UR10][R24.64] ;  /* 0x0000000a18197981 */ /* 0x000ee2000c1e1900 */
[----:B0-----:R-:W-:-:S04]  /*0670*/  FFMA R12, R12, R11, R10 ;  /* 0x0000000b0c0c7223 */ /* 0x001fc8000000000a */
[----:B------:R-:W-:-:S04]  /*0680*/  FFMA R12, R26, R13, R12 ;  /* 0x0000000d1a0c7223 */ /* 0x000fc8000000000c */
[----:B------:R-:W-:-:S04]  /*0690*/  FFMA R13, R27, R14, R12 ;  /* 0x0000000e1b0d7223 */ /* 0x000fc8000000000c */
[----:B------:R-:W-:Y:S01]  /*06a0*/  FFMA R13, R22, R15, R13 ;  /* 0x0000000f160d7223 */ /* 0x000fe2000000000d */
        /* <DEDUP_REMOVED lines=8> */
[----:B------:R-:W-:Y:S01]  /*0730*/  LDS R22, [R4+0x140] ;  /* 0x0001400004167984 */ /* 0x000fe20000000800 */
[----:B0-----:R-:W-:-:S03]  /*0740*/  FFMA R25, R8, R29, R13 ;  /* 0x0000001d08197223 */ /* 0x001fc6000000000d */
[----:B------:R-:W-:Y:S04]  /*0750*/  LDS R29, [R4+0x100] ;  /* 0x00010000041d7984 */ /* 0x000fe80000000800 */
[----:B------:R-:W0:Y:S01]  /*0760*/  LDS.128 R12, [R20+0x10] ;  /* 0x00001000140c7984 */ /* 0x000e220000000c00 */
[----:B-1----:R-:W-:-:S03]  /*0770*/  FFMA R26, R26, R9, R25 ;  /* 0x000000091a1a7223 */ /* 0x002fc60000000019 */
[----:B------:R-:W1:Y:S01]  /*0780*/  LDS R25, [R4+0x180] ;  /* 0x0001800004197984 */ /* 0x000e620000000800 */
[----:B--2---:R-:W-:-:S03]  /*0790*/  FFMA R27, R27, R10, R26 ;  /* 0x0000000a1b1b7223 */ /* 0x004fc6000000001a */
[----:B------:R-:W-:Y:S01]  /*07a0*/  LDS R26, [R4+0x340] ;  /* 0x00034000041a7984 */ /* 0x000fe20000000800 */
[----:B---3--:R-:W-:-:S03]  /*07b0*/  FFMA R11, R24, R11, R27 ;  /* 0x0000000b180b7223 */ /* 0x008fc6000000001b */
[----:B------:R-:W2:Y:S04]  /*07c0*/  LDS R24, [R4+0x1c0] ;  /* 0x0001c00004187984 */ /* 0x000ea80000000800 */
[----:B------:R-:W-:Y:S01]  /*07d0*/  LDS R27, [R4+0x200] ;  /* 0x00020000041b7984 */ /* 0x000fe20000000800 */
[----:B0-----:R-:W-:-:S03]  /*07e0*/  FFMA R29, R12, R29, R11 ;  /* 0x0000001d0c1d7223 */ /* 0x001fc6000000000b */
[----:B------:R-:W0:Y:S04]  /*07f0*/  LDS.128 R8, [R20+0x20] ;  /* 0x0000200014087984 */ /* 0x000e280000000c00 */
[----:B------:R-:W3:Y:S01]  /*0800*/  LDS R12, [R4+0x240] ;  /* 0x00024000040c7984 */ /* 0x000ee20000000800 */
[----:B------:R-:W-:-:S03]  /*0810*/  FFMA R22, R22, R13, R29 ;  /* 0x0000000d16167223 */ /* 0x000fc6000000001d */
[----:B------:R-:W4:Y:S01]  /*0820*/  LDS R13, [R4+0x280] ;  /* 0x00028000040d7984 */ /* 0x000f220000000800 */
[----:B-1----:R-:W-:-:S03]  /*0830*/  FFMA R25, R25, R14, R22 ;  /* 0x0000000e19197223 */ /* 0x002fc60000000016 */
[----:B------:R-:W1:Y:S01]  /*0840*/  LDS R14, [R4+0x2c0] ;  /* 0x0002c000040e7984 */ /* 0x000e620000000800 */
[----:B--2---:R-:W-:Y:S01]  /*0850*/  FFMA R15, R24, R15, R25 ;  /* 0x0000000f180f7223 */ /* 0x004fe20000000019 */
[----:B------:R-:W-:-:S04]  /*0860*/  IADD3 R22, P0, PT, R6, R7, RZ ;  /* 0x0000000706167210 */ /* 0x000fc80007f1e0ff */
[----:B------:R-:W-:Y:S01]  /*0870*/  IADD3.X R25, PT, PT, RZ, RZ, RZ, P0, !PT ;  /* 0x000000ffff197210 */ /* 0x000fe200007fe4ff */
[----:B0-----:R-:W-:Y:S01]  /*0880*/  FFMA R15, R8, R27, R15 ;  /* 0x0000001b080f7223 */ /* 0x001fe2000000000f */
[----:B------:R-:W-:Y:S01]  /*0890*/  LEA R8, P0, R22, UR12, 0x2 ;  /* 0x0000000c16087c11 */ /* 0x000fe2000f8010ff */
[----:B------:R-:W-:Y:S02]  /*08a0*/  LDS R27, [R4+0x380] ;  /* 0x00038000041b7984 */ /* 0x000fe40000000800 */
[----:B---3--:R-:W-:-:S04]  /*08b0*/  FFMA R12, R12, R9, R15 ;  /* 0x000000090c0c7223 */ /* 0x008fc8000000000f */
[----:B----4-:R-:W-:Y:S01]  /*08c0*/  FFMA R13, R13, R10, R12 ;  /* 0x0000000a0d0d7223 */ /* 0x010fe2000000000c */
[----:B------:R-:W-:Y:S01]  /*08d0*/  LEA.HI.X R9, R22, UR13, R25, 0x2, P0 ;  /* 0x0000000d16097c11 */ /* 0x000fe200080f1419 */
[----:B------:R-:W-:Y:S02]  /*08e0*/  LDS R10, [R4+0x300] ;  /* 0x00030000040a7984 */ /* 0x000fe40000000800 */
[----:B-1----:R-:W-:Y:S02]  /*08f0*/  FFMA R11, R14, R11, R13 ;  /* 0x0000000b0e0b7223 */ /* 0x002fe4000000000d */
[----:B------:R-:W-:Y:S04]  /*0900*/  LDS R22, [R4+0x3c0] ;  /* 0x0003c00004167984 */ /* 0x000fe80000000800 */
[----:B------:R-:W0:Y:S01]  /*0910*/  LDS.128 R12, [R20+0x30] ;  /* 0x00003000140c7984 */ /* 0x000e220000000c00 */
[----:B------:R-:W-:Y:S01]  /*0920*/  BAR.SYNC.DEFER_BLOCKING 0x0 ;  /* 0x0000000000007b1d */ /* 0x000fe20000010000 */
[----:B------:R-:W-:-:S04]  /*0930*/  IADD3 R25, P0, PT, R21, UR5, RZ ;  /* 0x0000000515197c10 */ /* 0x000fc8000ff1e0ff */
[----:B------:R-:W-:Y:S02]  /*0940*/  IADD3.X R29, PT, PT, RZ, RZ, RZ, P0, !PT ;  /* 0x000000ffff1d7210 */ /* 0x000fe400007fe4ff */
[----:B------:R-:W-:-:S04]  /*0950*/  LEA R24, P0, R25, UR14, 0x2 ;  /* 0x0000000e19187c11 */ /* 0x000fc8000f8010ff */
[----:B------:R-:W-:Y:S01]  /*0960*/  LEA.HI.X R25, R25, UR15, R29, 0x2, P0 ;  /* 0x0000000f19197c11 */ /* 0x000fe200080f141d */
[----:B------:R-:W2:Y:S04]  /*0970*/  LDG.E R28, desc[UR10][R8.64] ;  /* 0x0000000a081c7981 */ /* 0x000ea8000c1e1900 */
        /* <DEDUP_REMOVED lines=20> */
[----:B------:R-:W2:Y:S01]  /*0ac0*/  LDS R26, [R4+0x1c0] ;  /* 0x0001c000041a7984 */ /* 0x000ea20000000800 */
[----:B---3--:R-:W-:-:S03]  /*0ad0*/  FFMA R11, R22, R11, R27 ;  /* 0x0000000b160b7223 */ /* 0x008fc6000000001b */
[----:B------:R-:W-:Y:S04]  /*0ae0*/  LDS R27, [R4+0x200] ;  /* 0x00020000041b7984 */ /* 0x000fe80000000800 */
[----:B------:R-:W-:Y:S01]  /*0af0*/  LDS R22, [R4+0x240] ;  /* 0x0002400004167984 */ /* 0x000fe20000000800 */
[----:B0-----:R-:W-:-:S03]  /*0b00*/  FFMA R29, R12, R29, R11 ;  /* 0x0000001d0c1d7223 */ /* 0x001fc6000000000b */
[----:B------:R-:W0:Y:S01]  /*0b10*/  LDS.128 R8, [R20+0x20] ;  /* 0x0000200014087984 */ /* 0x000e220000000c00 */
[----:B------:R-:W-:-:S04]  /*0b20*/  FFMA R24, R24, R13, R29 ;  /* 0x0000000d18187223 */ /* 0x000fc8000000001d */
[----:B-1----:R-:W-:Y:S02]  /*0b30*/  FFMA R13, R25, R14, R24 ;  /* 0x0000000e190d7223 */ /* 0x002fe40000000018 */
[----:B------:R-:W1:Y:S04]  /*0b40*/  LDS R25, [R4+0x280] ;  /* 0x0002800004197984 */ /* 0x000e680000000800 */
[----:B------:R-:W3:Y:S01]  /*0b50*/  LDS R14, [R4+0x2c0] ;  /* 0x0002c000040e7984 */ /* 0x000ee20000000800 */
[----:B--2---:R-:W-:Y:S01]  /*0b60*/  FFMA R15, R26, R15, R13 ;  /* 0x0000000f1a0f7223 */ /* 0x004fe2000000000d */
[----:B------:R-:W-:-:S04]  /*0b70*/  IADD3 R13, PT, PT, R7, 0x10, RZ ;  /* 0x00000010070d7810 */ /* 0x000fc80007ffe0ff */
[----:B------:R-:W-:Y:S01]  /*0b80*/  IADD3 R13, P0, PT, R6, R13, RZ ;  /* 0x0000000d060d7210 */ /* 0x000fe20007f1e0ff */
[----:B0-----:R-:W-:-:S03]  /*0b90*/  FFMA R15, R8, R27, R15 ;  /* 0x0000001b080f7223 */ /* 0x001fc6000000000f */
[----:B------:R-:W-:Y:S01]  /*0ba0*/  IADD3.X R8, PT, PT, RZ, RZ, RZ, P0, !PT ;  /* 0x000000ffff087210 */ /* 0x000fe200007fe4ff */
[----:B------:R-:W-:Y:S01]  /*0bb0*/  LDS R27, [R4+0x380] ;  /* 0x00038000041b7984 */ /* 0x000fe20000000800 */
[----:B------:R-:W-:Y:S01]  /*0bc0*/  FFMA R22, R22, R9, R15 ;  /* 0x0000000916167223 */ /* 0x000fe2000000000f */
[----:B------:R-:W-:Y:S02]  /*0bd0*/  LEA R12, P0, R13, UR12, 0x2 ;  /* 0x0000000c0d0c7c11 */ /* 0x000fe4000f8010ff */
[----:B------:R-:W-:Y:S01]  /*0be0*/  LDS R15, [R4+0x300] ;  /* 0x00030000040f7984 */ /* 0x000fe20000000800 */
[----:B-1----:R-:W-:Y:S01]  /*0bf0*/  FFMA R25, R25, R10, R22 ;  /* 0x0000000a19197223 */ /* 0x002fe20000000016 */
[----:B------:R-:W-:Y:S02]  /*0c00*/  LEA.HI.X R13, R13, UR13, R8, 0x2, P0 ;  /* 0x0000000d0d0d7c11 */ /* 0x000fe400080f1408 */
[----:B------:R-:W-:Y:S01]  /*0c10*/  LDS R22, [R4+0x3c0] ;  /* 0x0003c00004167984 */ /* 0x000fe20000000800 */
[----:B---3--:R-:W-:-:S03]  /*0c20*/  FFMA R29, R14, R11, R25 ;  /* 0x0000000b0e1d7223 */ /* 0x008fc60000000019 */
        /* <DEDUP_REMOVED lines=13> */
[----:B------:R-:W-:-:S04]  /*0d00*/  IADD3 R16, PT, PT, R16, 0x4, RZ ;  /* 0x0000000410107810 */ /* 0x000fc80007ffe0ff */
[----:B------:R-:W-:Y:S02]  /*0d10*/  ISETP.NE.AND P0, PT, R16, RZ, PT ;  /* 0x000000ff1000720c */ /* 0x000fe40003f05270 */
[----:B------:R-:W-:Y:S02]  /*0d20*/  IADD3 R7, PT, PT, R7, 0x40, RZ ;  /* 0x0000004007077810 */ /* 0x000fe40007ffe0ff */
[C---:B------:R-:W-:Y:S02]  /*0d30*/  LEA R17, R2.reuse, R17, 0x6 ;  /* 0x0000001102117211 */ /* 0x040fe400078e30ff */
[C---:B------:R-:W-:Y:S02]  /*0d40*/  LEA R19, R2.reuse, R19, 0x6 ;  /* 0x0000001302137211 */ /* 0x040fe400078e30ff */
[C---:B------:R-:W-:Y:S02]  /*0d50*/  LEA R21, R2.reuse, R21, 0x6 ;  /* 0x0000001502157211 */ /* 0x040fe400078e30ff */
[----:B------:R-:W-:Y:S01]  /*0d60*/  LEA R23, R2, R23, 0x6 ;  /* 0x0000001702177211 */ /* 0x000fe200078e30ff */
[----:B--2---:R-:W-:Y:S04]  /*0d70*/  STS [R5], R28 ;  /* 0x0000001c05007388 */ /* 0x004fe80000000800 */
[----:B---3--:R-:W-:Y:S01]  /*0d80*/  STS [R3], R24 ;  /* 0x0000001803007388 */ /* 0x008fe20000000800 */
[----:B------:R-:W-:Y:S06]  /*0d90*/  BAR.SYNC.DEFER_BLOCKING 0x0 ;  /* 0x0000000000007b1d */ /* 0x000fec0000010000 */
[----:B------:R-:W-:Y:S04]  /*0da0*/  LDS R29, [R4] ;  /* 0x00000000041d7984 */ /* 0x000fe80000000800 */
[----:B------:R-:W0:Y:S04]  /*0db0*/  LDS.128 R12, [R20] ;  /* 0x00000000140c7984 */ /* 0x000e280000000c00 */
[----:B------:R-:W1:Y:S04]  /*0dc0*/  LDS R8, [R4+0x40] ;  /* 0x0000400004087984 */ /* 0x000e680000000800 */
[----:B------:R-:W2:Y:S04]  /*0dd0*/  LDS R27, [R4+0x80] ;  /* 0x00008000041b7984 */ /* 0x000ea80000000800 */
[----:B------:R-:W3:Y:S01]  /*0de0*/  LDS R25, [R4+0xc0] ;  /* 0x0000c00004197984 */ /* 0x000ee20000000800 */
[----:B0-----:R-:W-:-:S03]  /*0df0*/  FFMA R11, R12, R29, R11 ;  /* 0x0000001d0c0b7223 */ /* 0x001fc6000000000b */
[----:B------:R-:W-:Y:S01]  /*0e00*/  LDS R12, [R4+0x140] ;  /* 0x00014000040c7984 */ /* 0x000fe20000000800 */
[----:B-1----:R-:W-:-:S03]  /*0e10*/  FFMA R22, R8, R13, R11 ;  /* 0x0000000d08167223 */ /* 0x002fc6000000000b */
[----:B------:R-:W-:Y:S04]  /*0e20*/  LDS R13, [R4+0x100] ;  /* 0x00010000040d7984 */ /* 0x000fe80000000800 */
[----:B------:R-:W0:Y:S01]  /*0e30*/  LDS.128 R8, [R20+0x10] ;  /* 0x0000100014087984 */ /* 0x000e220000000c00 */
[----:B--2---:R-:W-:-:S03]  /*0e40*/  FFMA R14, R27, R14, R22 ;  /* 0x0000000e1b0e7223 */ /* 0x004fc60000000016 */
[----:B------:R-:W1:Y:S01]  /*0e50*/  LDS R27, [R4+0x180] ;  /* 0x00018000041b7984 */ /* 0x000e620000000800 */
[----:B---3--:R-:W-:-:S03]  /*0e60*/  FFMA R15, R25, R15, R14 ;  /* 0x0000000f190f7223 */ /* 0x008fc6000000000e */
[----:B------:R-:W-:Y:S04]  /*0e70*/  LDS R22, [R4+0x240] ;  /* 0x0002400004167984 */ /* 0x000fe80000000800 */
[----:B------:R-:W-:Y:S01]  /*0e80*/  LDS R25, [R4+0x280] ;  /* 0x0002800004197984 */ /* 0x000fe20000000800 */
[----:B0-----:R-:W-:-:S03]  /*0e90*/  FFMA R13, R8, R13, R15 ;  /* 0x0000000d080d7223 */ /* 0x001fc6000000000f */
[----:B------:R-:W0:Y:S01]  /*0ea0*/  LDS R8, [R4+0x1c0] ;  /* 0x0001c00004087984 */ /* 0x000e220000000800 */
[----:B------:R-:W-:-:S03]  /*0eb0*/  FFMA R24, R12, R9, R13 ;  /* 0x000000090c187223 */ /* 0x000fc6000000000d */
[----:B------:R-:W-:Y:S04]  /*0ec0*/  LDS R9, [R4+0x200] ;  /* 0x0002000004097984 */ /* 0x000fe80000000800 */
[----:B------:R-:W2:Y:S01]  /*0ed0*/  LDS.128 R12, [R20+0x20] ;  /* 0x00002000140c7984 */ /* 0x000ea20000000c00 */
[----:B-1----:R-:W-:-:S04]  /*0ee0*/  FFMA R27, R27, R10, R24 ;  /* 0x0000000a1b1b7223 */ /* 0x002fc80000000018 */
[----:B0-----:R-:W-:Y:S02]  /*0ef0*/  FFMA R11, R8, R11, R27 ;  /* 0x0000000b080b7223 */ /* 0x001fe4000000001b */
[----:B------:R-:W-:Y:S02]  /*0f00*/  LDS R27, [R4+0x3c0] ;  /* 0x0003c000041b7984 */ /* 0x000fe40000000800 */
[----:B--2---:R-:W-:Y:S02]  /*0f10*/  FFMA R9, R12, R9, R11 ;  /* 0x000000090c097223 */ /* 0x004fe4000000000b */
[----:B------:R-:W0:Y:S02]  /*0f20*/  LDS R12, [R4+0x2c0] ;  /* 0x0002c000040c7984 */ /* 0x000e240000000800 */
[----:B------:R-:W-:Y:S02]  /*0f30*/  FFMA R24, R22, R13, R9 ;  /* 0x0000000d16187223 */ /* 0x000fe40000000009 */
[----:B------:R-:W-:Y:S04]  /*0f40*/  LDS R13, [R4+0x300] ;  /* 0x00030000040d7984 */ /* 0x000fe80000000800 */
[----:B------:R-:W1:Y:S01]  /*0f50*/  LDS.128 R8, [R20+0x30] ;  /* 0x0000300014087984 */ /* 0x000e620000000c00 */
[----:B------:R-:W-:-:S03]  /*0f60*/  FFMA R25, R25, R14, R24 ;  /* 0x0000000e19197223 */ /* 0x000fc60000000018 */
[----:B------:R-:W2:Y:S04]  /*0f70*/  LDS R22, [R4+0x340] ;  /* 0x0003400004167984 */ /* 0x000ea80000000800 */
[----:B------:R-:W3:Y:S01]  /*0f80*/  LDS R14, [R4+0x380] ;  /* 0x00038000040e7984 */ /* 0x000ee20000000800 */
[----:B0-----:R-:W-:-:S04]  /*0f90*/  FFMA R15, R12, R15, R25 ;  /* 0x0000000f0c0f7223 */ /* 0x001fc80000000019 */
[----:B-1----:R-:W-:-:S04]  /*0fa0*/  FFMA R13, R8, R13, R15 ;  /* 0x0000000d080d7223 */ /* 0x002fc8000000000f */
[----:B--2---:R-:W-:-:S04]  /*0fb0*/  FFMA R9, R22, R9, R13 ;  /* 0x0000000916097223 */ /* 0x004fc8000000000d */
[----:B---3--:R-:W-:-:S04]  /*0fc0*/  FFMA R10, R14, R10, R9 ;  /* 0x0000000a0e0a7223 */ /* 0x008fc80000000009 */
[----:B------:R-:W-:Y:S01]  /*0fd0*/  FFMA R25, R27, R11, R10 ;  /* 0x0000000b1b197223 */ /* 0x000fe2000000000a */
[----:B------:R-:W-:Y:S06]  /*0fe0*/  BAR.SYNC.DEFER_BLOCKING 0x0 ;  /* 0x0000000000007b1d */ /* 0x000fec0000010000 */
[----:B------:R-:W-:Y:S05]  /*0ff0*/  @P0 BRA `(.L_x_2) ;  /* 0xfffffff000ac0947 */ /* 0x000fea000383ffff */
.L_x_1:
[----:B------:R-:W-:-:S04]  /*1000*/  IADD3 R3, PT, PT, R0, 0xf, RZ ;  /* 0x0000000f00037810 */ /* 0x000fc80007ffe0ff */
[----:B------:R-:W-:-:S04]  /*1010*/  SHF.R.U32.HI R2, RZ, 0x4, R3 ;  /* 0x00000004ff027819 */ /* 0x000fc80000011603 */
[----:B------:R-:W-:-:S13]  /*1020*/  LOP3.LUT P0, R2, R2, 0x3, RZ, 0xc0, !PT ;  /* 0x0000000302027812 */ /* 0x000fda000780c0ff */
[----:B------:R-:W-:Y:S05]  /*1030*/  @!P0 BRA `(.L_x_0) ;  /* 0x0000000800f88947 */ /* 0x000fea0003800000 */
[----:B------:R-:W0:Y:S01]  /*1040*/  S2R R19, SR_TID.Y ;  /* 0x0000000000137919 */ /* 0x000e220000002200 */
[----:B------:R-:W-:Y:S01]  /*1050*/  ISETP.NE.AND P1, PT, R2, 0x1, PT ;  /* 0x000000010200780c */ /* 0x000fe20003f25270 */
[----:B------:R-:W-:Y:S01]  /*1060*/  UMOV UR8, 0x400 ;  /* 0x0000040000087882 */ /* 0x000fe20000000000 */
[----:B------:R-:W-:Y:S01]  /*1070*/  LOP3.LUT P0, RZ, R3, 0x10, RZ, 0xc0, !PT ;  /* 0x0000001003ff7812 */ /* 0x000fe2000780c0ff */
[----:B------:R-:W0:Y:S02]  /*1080*/  S2R R17, SR_TID.X ;  /* 0x0000000000117919 */ /* 0x000e240000002100 */
[----:B0-----:R-:W-:-:S08]  /*1090*/  IMAD R3, R17, R0, R19 ;  /* 0x0000000011037224 */ /* 0x001fd000078e0213 */
[----:B------:R-:W-:Y:S05]  /*10a0*/  @!P1 BRA `(.L_x_3) ;  /* 0x0000000400d89947 */ /* 0x000fea0003800000 */
[----:B------:R-:W0:Y:S01]  /*10b0*/  S2UR UR7, SR_CTAID.Y ;  /* 0x00000000000779c3 */ /* 0x000e220000002600 */
[----:B------:R-:W0:Y:S01]  /*10c0*/  LDCU UR5, c[0x0][0x364] ;  /* 0x00006c80ff0577ac */ /* 0x000e220008000800 */
[----:B------:R-:W-:Y:S01]  /*10d0*/  LEA R12, R18, R17, 0x4 ;  /* 0x00000011120c7211 */ /* 0x000fe200078e20ff */
[----:B------:R-:W-:Y:S01]  /*10e0*/  IMAD R14, R0, UR4, RZ ;  /* 0x00000004000e7c24 */ /* 0x000fe2000f8e02ff */
[----:B------:R-:W-:Y:S01]  /*10f0*/  LEA R13, R18, R3, 0x4 ;  /* 0x00000003120d7211 */ /* 0x000fe200078e20ff */
[----:B------:R-:W1:Y:S03]  /*1100*/  LDCU UR9, c[0x0][0x39c] ;  /* 0x00007380ff0977ac */ /* 0x000e660008000800 */
[----:B------:R-:W-:Y:S01]  /*1110*/  IADD3 R7, P2, PT, R14, R13, RZ ;  /* 0x0000000d0e077210 */ /* 0x000fe20007f5e0ff */
[----:B------:R-:W2:Y:S03]  /*1120*/  LDCU.128 UR12, c[0x0][0x380] ;  /* 0x00007000ff0c77ac */ /* 0x000ea60008000c00 */
[----:B------:R-:W-:Y:S01]  /*1130*/  IADD3.X R8, PT, PT, RZ, RZ, RZ, P2, !PT ;  /* 0x000000ffff087210 */ /* 0x000fe200017fe4ff */
[----:B-1----:R-:W-:Y:S01]  /*1140*/  IMAD R2, R12, UR9, R19 ;  /* 0x000000090c027c24 */ /* 0x002fe2000f8e0213 */
[----:B0-----:R-:W-:Y:S01]  /*1150*/  UIMAD UR5, UR7, UR5, URZ ;  /* 0x00000005070572a4 */ /* 0x001fe2000f8e02ff */
[----:B--2---:R-:W-:-:S05]  /*1160*/  LEA R6, P2, R7, UR12, 0x2 ;  /* 0x0000000c07067c11 */ /* 0x004fca000f8410ff */
[----:B------:R-:W-:Y:S02]  /*1170*/  IADD3 R2, P1, PT, R2, UR5, RZ ;  /* 0x0000000502027c10 */ /* 0x000fe4000ff3e0ff */
[----:B------:R-:W-:Y:S02]  /*1180*/  LEA.HI.X R7, R7, UR13, R8, 0x2, P2 ;  /* 0x0000000d07077c11 */ /* 0x000fe400090f1408 */
[----:B------:R-:W-:Y:S02]  /*1190*/  IADD3.X R5, PT, PT, RZ, RZ, RZ, P1, !PT ;  /* 0x000000ffff057210 */ /* 0x000fe40000ffe4ff */
[C---:B------:R-:W-:Y:S01]  /*11a0*/  LEA R4, P1, R2.reuse, UR14, 0x2 ;  /* 0x0000000e02047c11 */ /* 0x040fe2000f8210ff */
[----:B------:R-:W2:Y:S03]  /*11b0*/  LDG.E R22, desc[UR10][R6.64] ;  /* 0x0000000a06167981 */ /* 0x000ea6000c1e1900 */
[----:B------:R-:W-:-:S05]  /*11c0*/  LEA.HI.X R5, R2, UR15, R5, 0x2, P1 ;  /* 0x0000000f02057c11 */ /* 0x000fca00088f1405 */
[----:B------:R-:W3:Y:S01]  /*11d0*/  LDG.E R23, desc[UR10][R4.64] ;  /* 0x0000000a04177981 */ /* 0x000ee2000c1e1900 */
[----:B------:R-:W-:-:S04]  /*11e0*/  UIADD3 UR7, UPT, UPT, UR8, 0x400, URZ ;  /* 0x0000040008077890 */ /* 0x000fc8000fffe0ff */
[----:B------:R-:W-:Y:S01]  /*11f0*/  ULEA UR7, UR6, UR7, 0x18 ;  /* 0x0000000706077291 */ /* 0x000fe2000f8ec0ff */
[----:B------:R-:W-:-:S05]  /*1200*/  LEA R21, R19, R20, 0x2 ;  /* 0x0000001413157211 */ /* 0x000fca00078e10ff */
[----:B------:R-:W-:-:S04]  /*1210*/  LEA R2, R19, UR7, 0x2 ;  /* 0x0000000713027c11 */ /* 0x000fc8000f8e10ff */
[----:B------:R-:W-:Y:S02]  /*1220*/  LEA R16, R17, R2, 0x6 ;  /* 0x0000000211107211 */ /* 0x000fe400078e30ff */
[----:B------:R-:W-:-:S04]  /*1230*/  IADD3 R13, PT, PT, R13, 0x10, RZ ;  /* 0x000000100d0d7810 */ /* 0x000fc80007ffe0ff */
[----:B------:R-:W-:Y:S02]  /*1240*/  IADD3 R13, P1, PT, R14, R13, RZ ;  /* 0x0000000d0e0d7210 */ /* 0x000fe40007f3e0ff */
[----:B------:R-:W-:Y:S01]  /*1250*/  IADD3 R12, PT, PT, R12, 0x10, RZ ;  /* 0x000000100c0c7810 */ /* 0x000fe20007ffe0ff */
        /* <DEDUP_REMOVED lines=10> */
[----:B------:R-:W5:Y:S04]  /*1300*/  LDS R22, [R2+0x140] ;  /* 0x0001400002167984 */ /* 0x000f680000000800 */
[----:B------:R-:W5:Y:S04]  /*1310*/  LDS R23, [R2+0x180] ;  /* 0x0001800002177984 */ /* 0x000f680000000800 */
[----:B------:R-:W-:Y:S01]  /*1320*/  LDS R28, [R2+0x2c0] ;  /* 0x0002c000021c7984 */ /* 0x000fe20000000800 */
[----:B0-----:R-:W-:-:S03]  /*1330*/  FFMA R8, R8, R24, R25 ;  /* 0x0000001808087223 */ /* 0x001fc60000000019 */
[----:B------:R-:W0:Y:S01]  /*1340*/  LDS R24, [R2+0x1c0] ;  /* 0x0001c00002187984 */ /* 0x000e220000000800 */
[----:B-1----:R-:W-:-:S03]  /*1350*/  FFMA R8, R29, R9, R8 ;  /* 0x000000091d087223 */ /* 0x002fc60000000008 */
[----:B------:R-:W-:Y:S01]  /*1360*/  LDS R25, [R2+0x200] ;  /* 0x0002000002197984 */ /* 0x000fe20000000800 */
[----:B--2---:R-:W-:-:S03]  /*1370*/  FFMA R27, R27, R10, R8 ;  /* 0x0000000a1b1b7223 */ /* 0x004fc60000000008 */
[----:B------:R-:W-:Y:S01]  /*1380*/  LDS R29, [R2+0x280] ;  /* 0x00028000021d7984 */ /* 0x000fe20000000800 */
[----:B---3--:R-:W-:-:S03]  /*1390*/  FFMA R27, R26, R11, R27 ;  /* 0x0000000b1a1b7223 */ /* 0x008fc6000000001b */
[----:B------:R-:W1:Y:S04]  /*13a0*/  LDS.128 R8, [R20+0x20] ;  /* 0x0000200014087984 */ /* 0x000e680000000c00 */
[----:B------:R-:W2:Y:S01]  /*13b0*/  LDS R26, [R2+0x240] ;  /* 0x00024000021a7984 */ /* 0x000ea20000000800 */
[----:B----4-:R-:W-:-:S04]  /*13c0*/  FFMA R15, R4, R15, R27 ;  /* 0x0000000f040f7223 */ /* 0x010fc8000000001b */
[----:B-----5:R-:W-:-:S04]  /*13d0*/  FFMA R22, R22, R5, R15 ;  /* 0x0000000516167223 */ /* 0x020fc8000000000f */
[----:B------:R-:W-:Y:S01]  /*13e0*/  FFMA R23, R23, R6, R22 ;  /* 0x0000000617177223 */ /* 0x000fe20000000016 */
[C---:B------:R-:W-:Y:S02]  /*13f0*/  LEA R22, P2, R13.reuse, UR12, 0x2 ;  /* 0x0000000c0d167c11 */ /* 0x040fe4000f8410ff */
[----:B------:R-:W-:Y:S01]  /*1400*/  IADD3.X R4, PT, PT, RZ, RZ, RZ, P1, !PT ;  /* 0x000000ffff047210 */ /* 0x000fe20000ffe4ff */
[----:B------:R-:W-:Y:S02]  /*1410*/  IMAD R5, R12, UR9, R19 ;  /* 0x000000090c057c24 */ /* 0x000fe4000f8e0213 */
[----:B0-----:R-:W-:Y:S01]  /*1420*/  FFMA R7, R24, R7, R23 ;  /* 0x0000000718077223 */ /* 0x001fe20000000017 */
[----:B------:R-:W-:Y:S01]  /*1430*/  LEA.HI.X R23, R13, UR13, R4, 0x2, P2 ;  /* 0x0000000d0d177c11 */ /* 0x000fe200090f1404 */
[----:B------:R-:W-:Y:S04]  /*1440*/  LDS R24, [R2+0x3c0] ;  /* 0x0003c00002187984 */ /* 0x000fe80000000800 */
[----:B------:R-:W-:Y:S01]  /*1450*/  LDS.128 R12, [R20+0x30] ;  /* 0x00003000140c7984 */ /* 0x000fe20000000c00 */
[----:B-1----:R-:W-:-:S03]  /*1460*/  FFMA R7, R8, R25, R7 ;  /* 0x0000001908077223 */ /* 0x002fc60000000007 */
[----:B------:R-:W-:Y:S01]  /*1470*/  LDS R8, [R2+0x340] ;  /* 0x0003400002087984 */ /* 0x000fe20000000800 */
[----:B--2---:R-:W-:-:S03]  /*1480*/  FFMA R26, R26, R9, R7 ;  /* 0x000000091a1a7223 */ /* 0x004fc60000000007 */
[----:B------:R-:W0:Y:S04]  /*1490*/  LDS R9, [R2+0x300] ;  /* 0x0003000002097984 */ /* 0x000e280000000800 */
[----:B------:R-:W1:Y:S01]  /*14a0*/  LDS R25, [R2+0x380] ;  /* 0x0003800002197984 */ /* 0x000e620000000800 */
[----:B------:R-:W-:Y:S01]  /*14b0*/  BAR.SYNC.DEFER_BLOCKING 0x0 ;  /* 0x0000000000007b1d */ /* 0x000fe20000010000 */
[----:B------:R-:W-:-:S04]  /*14c0*/  IADD3 R5, P1, PT, R5, UR5, RZ ;  /* 0x0000000505057c10 */ /* 0x000fc8000ff3e0ff */
[----:B------:R-:W-:Y:S02]  /*14d0*/  LEA R4, P2, R5, UR14, 0x2 ;  /* 0x0000000e05047c11 */ /* 0x000fe4000f8410ff */
[----:B------:R-:W-:-:S04]  /*14e0*/  IADD3.X R6, PT, PT, RZ, RZ, RZ, P1, !PT ;  /* 0x000000ffff067210 */ /* 0x000fc80000ffe4ff */
[----:B------:R-:W-:Y:S01]  /*14f0*/  LEA.HI.X R5, R5, UR15, R6, 0x2, P2 ;  /* 0x0000000f05057c11 */ /* 0x000fe200090f1406 */
[----:B------:R-:W2:Y:S05]  /*1500*/  LDG.E R22, desc[UR10][R22.64] ;  /* 0x0000000a16167981 */ /* 0x000eaa000c1e1900 */
[----:B------:R-:W3:Y:S01]  /*1510*/  LDG.E R5, desc[UR10][R4.64] ;  /* 0x0000000a04057981 */ /* 0x000ee2000c1e1900 */
[----:B------:R-:W-:-:S04]  /*1520*/  FFMA R29, R29, R10, R26 ;  /* 0x0000000a1d1d7223 */ /* 0x000fc8000000001a */
[----:B------:R-:W-:-:S04]  /*1530*/  FFMA R11, R28, R11, R29 ;  /* 0x0000000b1c0b7223 */ /* 0x000fc8000000001d */
[----:B0-----:R-:W-:-:S04]  /*1540*/  FFMA R9, R12, R9, R11 ;  /* 0x000000090c097223 */ /* 0x001fc8000000000b */
[----:B------:R-:W-:-:S04]  /*1550*/  FFMA R12, R8, R13, R9 ;  /* 0x0000000d080c7223 */ /* 0x000fc80000000009 */
[----:B-1----:R-:W-:-:S04]  /*1560*/  FFMA R25, R25, R14, R12 ;  /* 0x0000000e19197223 */ /* 0x002fc8000000000c */
[----:B------:R-:W-:Y:S01]  /*1570*/  FFMA R15, R24, R15, R25 ;  /* 0x0000000f180f7223 */ /* 0x000fe20000000019 */
        /* <DEDUP_REMOVED lines=13> */
[----:B------:R-:W5:Y:S04]  /*1650*/  LDS R24, [R2+0x1c0] ;  /* 0x0001c00002187984 */ /* 0x000f680000000800 */
[----:B------:R-:W-:Y:S01]  /*1660*/  LDS R25, [R2+0x200] ;  /* 0x0002000002197984 */ /* 0x000fe20000000800 */
[----:B0-----:R-:W-:-:S04]  /*1670*/  FFMA R15, R4, R27, R15 ;  /* 0x0000001b040f7223 */ /* 0x001fc8000000000f */
[----:B-1----:R-:W-:Y:S02]  /*1680*/  FFMA R26, R26, R5, R15 ;  /* 0x000000051a1a7223 */ /* 0x002fe4000000000f */
[----:B------:R-:W0:Y:S02]  /*1690*/  LDS.128 R12, [R20+0x20] ;  /* 0x00002000140c7984 */ /* 0x000e240000000c00 */
[----:B--2---:R-:W-:Y:S02]  /*16a0*/  FFMA R23, R23, R6, R26 ;  /* 0x0000000617177223 */ /* 0x004fe4000000001a */
[----:B------:R-:W1:Y:S02]  /*16b0*/  LDS R26, [R2+0x240] ;  /* 0x00024000021a7984 */ /* 0x000e640000000800 */
[----:B---3--:R-:W-:Y:S02]  /*16c0*/  FFMA R7, R22, R7, R23 ;  /* 0x0000000716077223 */ /* 0x008fe40000000017 */
[----:B------:R-:W2:Y:S02]  /*16d0*/  LDS R23, [R2+0x280] ;  /* 0x0002800002177984 */ /* 0x000ea40000000800 */
[----:B----4-:R-:W-:-:S02]  /*16e0*/  FFMA R7, R8, R29, R7 ;  /* 0x0000001d08077223 */ /* 0x010fc40000000007 */
[----:B------:R-:W3:Y:S02]  /*16f0*/  LDS R8, [R2+0x2c0] ;  /* 0x0002c00002087984 */ /* 0x000ee40000000800 */
[----:B-----5:R-:W-:Y:S02]  /*1700*/  FFMA R16, R16, R9, R7 ;  /* 0x0000000910107223 */ /* 0x020fe40000000007 */
[----:B------:R-:W-:Y:S04]  /*1710*/  LDS R9, [R2+0x300] ;  /* 0x0003000002097984 */ /* 0x000fe80000000800 */
[----:B------:R-:W4:Y:S01]  /*1720*/  LDS.128 R4, [R20+0x30] ;  /* 0x0000300014047984 */ /* 0x000f220000000c00 */
[----:B------:R-:W-:-:S03]  /*1730*/  FFMA R27, R21, R10, R16 ;  /* 0x0000000a151b7223 */ /* 0x000fc60000000010 */
[----:B------:R-:W5:Y:S04]  /*1740*/  LDS R10, [R2+0x340] ;  /* 0x00034000020a7984 */ /* 0x000f680000000800 */
[----:B------:R-:W5:Y:S04]  /*1750*/  LDS R21, [R2+0x380] ;  /* 0x0003800002157984 */ /* 0x000f680000000800 */
[----:B------:R-:W5:Y:S01]  /*1760*/  LDS R16, [R2+0x3c0] ;  /* 0x0003c00002107984 */ /* 0x000f620000000800 */
[----:B------:R-:W-:-:S04]  /*1770*/  FFMA R11, R24, R11, R27 ;  /* 0x0000000b180b7223 */ /* 0x000fc8000000001b */
[----:B0-----:R-:W-:-:S04]  /*1780*/  FFMA R11, R12, R25, R11 ;  /* 0x000000190c0b7223 */ /* 0x001fc8000000000b */
[----:B-1----:R-:W-:-:S04]  /*1790*/  FFMA R26, R26, R13, R11 ;  /* 0x0000000d1a1a7223 */ /* 0x002fc8000000000b */
[----:B--2---:R-:W-:-:S04]  /*17a0*/  FFMA R23, R23, R14, R26 ;  /* 0x0000000e17177223 */ /* 0x004fc8000000001a */
[----:B---3--:R-:W-:-:S04]  /*17b0*/  FFMA R15, R8, R15, R23 ;  /* 0x0000000f080f7223 */ /* 0x008fc80000000017 */
[----:B----4-:R-:W-:-:S04]  /*17c0*/  FFMA R9, R4, R9, R15 ;  /* 0x0000000904097223 */ /* 0x010fc8000000000f */
[----:B-----5:R-:W-:-:S04]  /*17d0*/  FFMA R10, R10, R5, R9 ;  /* 0x000000050a0a7223 */ /* 0x020fc80000000009 */
[----:B------:R-:W-:-:S04]  /*17e0*/  FFMA R21, R21, R6, R10 ;  /* 0x0000000615157223 */ /* 0x000fc8000000000a */
[----:B------:R-:W-:Y:S01]  /*17f0*/  FFMA R25, R16, R7, R21 ;  /* 0x0000000710197223 */ /* 0x000fe20000000015 */
[----:B------:R-:W-:Y:S06]  /*1800*/  BAR.SYNC.DEFER_BLOCKING 0x0 ;  /* 0x0000000000007b1d */ /* 0x000fec0000010000 */
.L_x_3:
[----:B------:R-:W-:Y:S05]  /*1810*/  @!P0 BRA `(.L_x_0) ;  /* 0x0000000400008947 */ /* 0x000fea0003800000 */
[----:B------:R-:W0:Y:S01]  /*1820*/  S2UR UR7, SR_CTAID.Y ;  /* 0x00000000000779c3 */ /* 0x000e220000002600 */
[----:B------:R-:W1:Y:S01]  /*1830*/  LDCU UR5, c[0x0][0x39c] ;  /* 0x00007380ff0577ac */ /* 0x000e620008000800 */
[----:B------:R-:W-:Y:S01]  /*1840*/  LEA R2, R18, R17, 0x4 ;  /* 0x0000001112027211 */ /* 0x000fe200078e20ff */
[----:B------:R-:W-:Y:S01]  /*1850*/  IMAD R0, R0, UR4, RZ ;  /* 0x0000000400007c24 */ /* 0x000fe2000f8e02ff */
[----:B------:R-:W-:Y:S01]  /*1860*/  LEA R3, R18, R3, 0x4 ;  /* 0x0000000312037211 */ /* 0x000fe200078e20ff */
[----:B------:R-:W2:Y:S03]  /*1870*/  LDCU.128 UR12, c[0x0][0x380] ;  /* 0x00007000ff0c77ac */ /* 0x000ea60008000c00 */
[----:B------:R-:W0:Y:S01]  /*1880*/  LDC R4, c[0x0][0x364] ;  /* 0x0000d900ff047b82 */ /* 0x000e220000000800 */
[----:B------:R-:W-:Y:S01]  /*1890*/  IADD3 R3, P2, PT, R0, R3, RZ ;  /* 0x0000000300037210 */ /* 0x000fe20007f5e0ff */
[----:B-1----:R-:W-:-:S02]  /*18a0*/  IMAD R2, R2, UR5, R19 ;  /* 0x0000000502027c24 */ /* 0x002fc4000f8e0213 */
[----:B0-----:R-:W-:Y:S01]  /*18b0*/  IMAD R5, R4, UR7, RZ ;  /* 0x0000000704057c24 */ /* 0x001fe2000f8e02ff */
[----:B------:R-:W-:-:S04]  /*18c0*/  IADD3.X R4, PT, PT, RZ, RZ, RZ, P2, !PT ;  /* 0x000000ffff047210 */ /* 0x000fc800017fe4ff */
[----:B------:R-:W-:Y:S02]  /*18d0*/  IADD3 R0, P1, PT, R5, R2, RZ ;  /* 0x0000000205007210 */ /* 0x000fe40007f3e0ff */
[C---:B--2---:R-:W-:Y:S02]  /*18e0*/  LEA R2, P0, R3.reuse, UR12, 0x2 ;  /* 0x0000000c03027c11 */ /* 0x044fe4000f8010ff */
[C---:B------:R-:W-:Y:S02]  /*18f0*/  LEA R8, P2, R0.reuse, UR14, 0x2 ;  /* 0x0000000e00087c11 */ /* 0x040fe4000f8410ff */
[----:B------:R-:W-:Y:S02]  /*1900*/  IADD3.X R5, PT, PT, RZ, RZ, RZ, P1, !PT ;  /* 0x000000ffff057210 */ /* 0x000fe40000ffe4ff */
[----:B------:R-:W-:Y:S02]  /*1910*/  LEA.HI.X R3, R3, UR13, R4, 0x2, P0 ;  /* 0x0000000d03037c11 */ /* 0x000fe400080f1404 */
[----:B------:R-:W-:-:S03]  /*1920*/  LEA.HI.X R9, R0, UR15, R5, 0x2, P2 ;  /* 0x0000000f00097c11 */ /* 0x000fc600090f1405 */
[----:B------:R-:W2:Y:S04]  /*1930*/  LDG.E R2, desc[UR10][R2.64] ;  /* 0x0000000a02027981 */ /* 0x000ea8000c1e1900 */
[----:B------:R-:W3:Y:S01]  /*1940*/  LDG.E R12, desc[UR10][R8.64] ;  /* 0x0000000a080c7981 */ /* 0x000ee2000c1e1900 */
[----:B------:R-:W-:-:S04]  /*1950*/  UIADD3 UR5, UPT, UPT, UR8, 0x400, URZ ;  /* 0x0000040008057890 */ /* 0x000fc8000fffe0ff */
[----:B------:R-:W-:-:S06]  /*1960*/  ULEA UR5, UR6, UR5, 0x18 ;  /* 0x0000000506057291 */ /* 0x000fcc000f8ec0ff */
[C---:B------:R-:W-:Y:S02]  /*1970*/  LEA R0, R19.reuse, UR5, 0x2 ;  /* 0x0000000513007c11 */ /* 0x040fe4000f8e10ff */
[----:B------:R-:W-:Y:S02]  /*1980*/  LEA R19, R19, R20, 0x2 ;  /* 0x0000001413137211 */ /* 0x000fe400078e10ff */
[----:B------:R-:W-:-:S03]  /*1990*/  LEA R13, R17, R0, 0x6 ;  /* 0x00000000110d7211 */ /* 0x000fc600078e30ff */
        /* <DEDUP_REMOVED lines=13> */
[----:B------:R-:W-:Y:S04]  /*1a70*/  LDS R3, [R0+0x200] ;  /* 0x0002000000037984 */ /* 0x000fe80000000800 */
[----:B------:R-:W5:Y:S01]  /*1a80*/  LDS.128 R12, [R20+0x20] ;  /* 0x00002000140c7984 */ /* 0x000f620000000c00 */
[----:B0-----:R-:W-:-:S03]  /*1a90*/  FFMA R4, R4, R16, R25 ;  /* 0x0000001004047223 */ /* 0x001fc60000000019 */
[----:B------:R-:W0:Y:S01]  /*1aa0*/  LDS R2, [R0+0x240] ;  /* 0x0002400000027984 */ /* 0x000e220000000800 */
[----:B-1----:R-:W-:-:S03]  /*1ab0*/  FFMA R5, R17, R5, R4 ;  /* 0x0000000511057223 */ /* 0x002fc60000000004 */
[----:B------:R-:W1:Y:S01]  /*1ac0*/  LDS R25, [R0+0x280] ;  /* 0x0002800000197984 */ /* 0x000e620000000800 */
[----:B--2---:R-:W-:-:S03]  /*1ad0*/  FFMA R27, R18, R6, R5 ;  /* 0x00000006121b7223 */ /* 0x004fc60000000005 */
[----:B------:R-:W2:Y:S01]  /*1ae0*/  LDS R4, [R0+0x2c0] ;  /* 0x0002c00000047984 */ /* 0x000ea20000000800 */
[----:B---3--:R-:W-:-:S03]  /*1af0*/  FFMA R7, R26, R7, R27 ;  /* 0x000000071a077223 */ /* 0x008fc6000000001b */
[----:B------:R-:W-:Y:S04]  /*1b00*/  LDS R5, [R0+0x300] ;  /* 0x0003000000057984 */ /* 0x000fe80000000800 */
[----:B------:R-:W3:Y:S01]  /*1b10*/  LDS.128 R16, [R20+0x30] ;  /* 0x0000300014107984 */ /* 0x000ee20000000c00 */
[----:B----4-:R-:W-:-:S03]  /*1b20*/  FFMA R23, R8, R23, R7 ;  /* 0x0000001708177223 */ /* 0x010fc60000000007 */
[----:B------:R-:W4:Y:S01]  /*1b30*/  LDS R6, [R0+0x340] ;  /* 0x0003400000067984 */ /* 0x000f220000000800 */
[----:B-----5:R-:W-:-:S03]  /*1b40*/  FFMA R24, R24, R9, R23 ;  /* 0x0000000918187223 */ /* 0x020fc60000000017 */
[----:B------:R-:W5:Y:S01]  /*1b50*/  LDS R7, [R0+0x380] ;  /* 0x0003800000077984 */ /* 0x000f620000000800 */
[----:B------:R-:W-:-:S03]  /*1b60*/  FFMA R21, R21, R10, R24 ;  /* 0x0000000a15157223 */ /* 0x000fc60000000018 */
[----:B------:R-:W5:Y:S01]  /*1b70*/  LDS R8, [R0+0x3c0] ;  /* 0x0003c00000087984 */ /* 0x000f620000000800 */
[----:B------:R-:W-:-:S04]  /*1b80*/  FFMA R11, R22, R11, R21 ;  /* 0x0000000b160b7223 */ /* 0x000fc80000000015 */
[----:B------:R-:W-:-:S04]  /*1b90*/  FFMA R3, R12, R3, R11 ;  /* 0x000000030c037223 */ /* 0x000fc8000000000b */
[----:B0-----:R-:W-:-:S04]  /*1ba0*/  FFMA R2, R2, R13, R3 ;  /* 0x0000000d02027223 */ /* 0x001fc80000000003 */
[----:B-1----:R-:W-:-:S04]  /*1bb0*/  FFMA R25, R25, R14, R2 ;  /* 0x0000000e19197223 */ /* 0x002fc80000000002 */
[----:B--2---:R-:W-:-:S04]  /*1bc0*/  FFMA R15, R4, R15, R25 ;  /* 0x0000000f040f7223 */ /* 0x004fc80000000019 */
[----:B---3--:R-:W-:-:S04]  /*1bd0*/  FFMA R5, R16, R5, R15 ;  /* 0x0000000510057223 */ /* 0x008fc8000000000f */
[----:B----4-:R-:W-:-:S04]  /*1be0*/  FFMA R6, R6, R17, R5 ;  /* 0x0000001106067223 */ /* 0x010fc80000000005 */
[----:B-----5:R-:W-:-:S04]  /*1bf0*/  FFMA R7, R7, R18, R6 ;  /* 0x0000001207077223 */ /* 0x020fc80000000006 */
[----:B------:R-:W-:Y:S01]  /*1c00*/  FFMA R25, R8, R19, R7 ;  /* 0x0000001308197223 */ /* 0x000fe20000000007 */
[----:B------:R-:W-:Y:S06]  /*1c10*/  BAR.SYNC.DEFER_BLOCKING 0x0 ;  /* 0x0000000000007b1d */ /* 0x000fec0000010000 */
.L_x_0:
[----:B------:R-:W0:Y:S01]  /*1c20*/  S2R R0, SR_TID.X ;  /* 0x0000000000007919 */ /* 0x000e220000002100 */
[----:B------:R-:W1:Y:S01]  /*1c30*/  S2UR UR5, SR_CTAID.Y ;  /* 0x00000000000579c3 */ /* 0x000e620000002600 */
[----:B------:R-:W2:Y:S01]  /*1c40*/  LDCU UR6, c[0x0][0x39c] ;  /* 0x00007380ff0677ac */ /* 0x000ea20008000800 */
[----:B------:R-:W1:Y:S06]  /*1c50*/  S2R R4, SR_TID.Y ;  /* 0x0000000000047919 */ /* 0x000e6c0000002200 */
[----:B------:R-:W1:Y:S08]  /*1c60*/  LDC R5, c[0x0][0x364] ;  /* 0x0000d900ff057b82 */ /* 0x000e700000000800 */
[----:B------:R-:W3:Y:S01]  /*1c70*/  LDC.64 R2, c[0x0][0x390] ;  /* 0x0000e400ff027b82 */ /* 0x000ee20000000a00 */
[----:B0-----:R-:W-:Y:S01]  /*1c80*/  IADD3 R0, PT, PT, R0, UR4, RZ ;  /* 0x0000000400007c10 */ /* 0x001fe2000fffe0ff */
[----:B-1----:R-:W-:-:S04]  /*1c90*/  IMAD R5, R5, UR5, R4 ;  /* 0x0000000505057c24 */ /* 0x002fc8000f8e0204 */
[----:B--2---:R-:W-:-:S04]  /*1ca0*/  IMAD R5, R0, UR6, R5 ;  /* 0x0000000600057c24 */ /* 0x004fc8000f8e0205 */
[----:B---3--:R-:W-:-:S05]  /*1cb0*/  IMAD.WIDE R2, R5, 0x4, R2 ;  /* 0x0000000405027825 */ /* 0x008fca00078e0202 */
[----:B------:R-:W-:Y:S01]  /*1cc0*/  STG.E desc[UR10][R2.64], R25 ;  /* 0x0000001902007986 */ /* 0x000fe2000c10190a */
[----:B------:R-:W-:Y:S05]  /*1cd0*/  EXIT ;  /* 0x000000000000794d */ /* 0x000fea0003800000 */
.L_x_4:
[----:B------:R-:W-:-:S00]  /*1ce0*/  BRA `(.L_x_4) ;  /* 0xfffffffc00fc7947 */ /* 0x000fc0000383ffff */
[----:B------:R-:W-:-:S00]  /*1cf0*/  NOP ;  /* 0x0000000000007918 */ /* 0x000fc00000000000 */
        /* <DEDUP_REMOVED lines=8> */
.L_x_5:


//--------------------- .nv.shared._Z25sgemm_sharedMemory_kernelILj16EEvPfS0_S0_iii --------------------------
	.section	.nv.shared._Z25sgemm_sharedMemory_kernelILj16EEvPfS0_S0_iii,"aw",@nobits
	.sectionflags	@""
	.align	4
.nv.shared._Z25sgemm_sharedMemory_kernelILj16EEvPfS0_S0_iii:
	.zero		3072


//--------------------- .nv.shared.reserved.0     --------------------------
	.section	.nv.shared.reserved.0,"aw",@nobits
	.weak		__nv_reservedSMEM_offset_0_alias
	.size		__nv_reservedSMEM_offset_0_alias, 0, 64
	.other		__nv_reservedSMEM_offset_0_alias,@"STO_CUDA_RESERVED_SHARED STV_DEFAULT"
__nv_reservedSMEM_offset_0_alias:
	.zero		0
	.zero		64


//--------------------- .nv.constant0._Z25sgemm_sharedMemory_kernelILj16EEvPfS0_S0_iii --------------------------
	.section	.nv.constant0._Z25sgemm_sharedMemory_kernelILj16EEvPfS0_S0_iii,"a",@progbits
	.sectionflags	@""
	.align	4
.nv.constant0._Z25sgemm_sharedMemory_kernelILj16EEvPfS0_S0_iii:
	.zero		932


//--------------------- SYMBOLS --------------------------

	.type		.nv.reservedSmem.offset0,@object
	.size		.nv.reservedSmem.offset0,0x4
	.type		.nv.reservedSmem.cap,@object
	.size		.nv.reservedSmem.cap,0x4
